	.target	sm_80

	.elftype	@"ET_EXEC"


//--------------------- .note.nv.tkinfo           --------------------------
	.section	.note.nv.tkinfo,"",@"SHT_NOTE"
	.sectionflags	@"SHF_NOTE_NV_TKINFO"
	.tkinfo
        /*0018*/ 	.word	0x00000002
        /*0030*/ 	.string	""
        /*0030*/ 	.string	"ptxas"
        /*0030*/ 	.string	"Cuda compilation tools, release 13.0, V13.0.88"
        /*0030*/ 	.string	"Build cuda_13.0.r13.0/compiler.36424714_0"
        /*0030*/ 	.string	"-v  -suppress-debug-info  -lineinfo  -arch sm_80 "



//--------------------- .note.nv.cuinfo           --------------------------
	.section	.note.nv.cuinfo,"",@"SHT_NOTE"
	.sectionflags	@"SHF_NOTE_NV_CUINFO"
        /*0018*/ 	.short	0x0002
        /*001a*/ 	.short	0x0050
        /*001c*/ 	.short	0x0082
	.zero		2


//--------------------- .nv.info                  --------------------------
	.section	.nv.info,"",@"SHT_CUDA_INFO"
	.align	4


	//----- nvinfo : EIATTR_REGCOUNT
	.align		4
        /*0000*/ 	.byte	0x04, 0x2f
        /*0002*/ 	.short	(.L_1 - .L_0)
	.align		4
.L_0:
        /*0004*/ 	.word	index@(matmul_kernel)
        /*0008*/ 	.word	0x000000a4


	//----- nvinfo : EIATTR_FRAME_SIZE
	.align		4
.L_1:
        /*000c*/ 	.byte	0x04, 0x11
        /*000e*/ 	.short	(.L_3 - .L_2)
	.align		4
.L_2:
        /*0010*/ 	.word	index@(matmul_kernel)
        /*0014*/ 	.word	0x00000000


	//----- nvinfo : EIATTR_MIN_STACK_SIZE
	.align		4
.L_3:
        /*0018*/ 	.byte	0x04, 0x12
        /*001a*/ 	.short	(.L_5 - .L_4)
	.align		4
.L_4:
        /*001c*/ 	.word	index@(matmul_kernel)
        /*0020*/ 	.word	0x00000000
.L_5:


//--------------------- .nv.info.matmul_kernel    --------------------------
	.section	.nv.info.matmul_kernel,"",@"SHT_CUDA_INFO"
	.sectionflags	@""
	.align	4


	//----- nvinfo : EIATTR_CUDA_API_VERSION
	.align		4
        /*0000*/ 	.byte	0x04, 0x37
        /*0002*/ 	.short	(.L_7 - .L_6)
.L_6:
        /*0004*/ 	.word	0x00000082


	//----- nvinfo : EIATTR_SW2861232_WAR
	.align		4
.L_7:
        /*0008*/ 	.byte	0x01, 0x35
	.zero		2


	//----- nvinfo : EIATTR_PARAM_CBANK
	.align		4
        /*000c*/ 	.byte	0x04, 0x0a
        /*000e*/ 	.short	(.L_9 - .L_8)
	.align		4
.L_8:
        /*0010*/ 	.word	index@(.nv.constant0.matmul_kernel)
        /*0014*/ 	.short	0x0160
        /*0016*/ 	.short	0x0050


	//----- nvinfo : EIATTR_CBANK_PARAM_SIZE
	.align		4
.L_9:
        /*0018*/ 	.byte	0x03, 0x19
        /*001a*/ 	.short	0x0050


	//----- nvinfo : EIATTR_KPARAM_INFO
	.align		4
        /*001c*/ 	.byte	0x04, 0x17
        /*001e*/ 	.short	(.L_11 - .L_10)
.L_10:
        /*0020*/ 	.word	0x00000000
        /*0024*/ 	.short	0x000d
        /*0026*/ 	.short	0x0048
        /*0028*/ 	.byte	0x00, 0xf4, 0x21, 0x00


	//----- nvinfo : EIATTR_KPARAM_INFO
	.align		4
.L_11:
        /*002c*/ 	.byte	0x04, 0x17
        /*002e*/ 	.short	(.L_13 - .L_12)
.L_12:
        /*0030*/ 	.word	0x00000000
        /*0034*/ 	.short	0x000c
        /*0036*/ 	.short	0x0040
        /*0038*/ 	.byte	0x00, 0xf4, 0x21, 0x00


	//----- nvinfo : EIATTR_KPARAM_INFO
	.align		4
.L_13:
        /*003c*/ 	.byte	0x04, 0x17
        /*003e*/ 	.short	(.L_15 - .L_14)
.L_14:
        /*0040*/ 	.word	0x00000000
        /*0044*/ 	.short	0x000b
        /*0046*/ 	.short	0x0038
        /*0048*/ 	.byte	0x00, 0xf0, 0x11, 0x00


	//----- nvinfo : EIATTR_KPARAM_INFO
	.align		4
.L_15:
        /*004c*/ 	.byte	0x04, 0x17
        /*004e*/ 	.short	(.L_17 - .L_16)
.L_16:
        /*0050*/ 	.word	0x00000000
        /*0054*/ 	.short	0x000a
        /*0056*/ 	.short	0x0034
        /*0058*/ 	.byte	0x00, 0xf0, 0x11, 0x00


	//----- nvinfo : EIATTR_KPARAM_INFO
	.align		4
.L_17:
        /*005c*/ 	.byte	0x04, 0x17
        /*005e*/ 	.short	(.L_19 - .L_18)
.L_18:
        /*0060*/ 	.word	0x00000000
        /*0064*/ 	.short	0x0009
        /*0066*/ 	.short	0x0030
        /*0068*/ 	.byte	0x00, 0xf0, 0x11, 0x00


	//----- nvinfo : EIATTR_KPARAM_INFO
	.align		4
.L_19:
        /*006c*/ 	.byte	0x04, 0x17
        /*006e*/ 	.short	(.L_21 - .L_20)
.L_20:
        /*0070*/ 	.word	0x00000000
        /*0074*/ 	.short	0x0008
        /*0076*/ 	.short	0x002c
        /*0078*/ 	.byte	0x00, 0xf0, 0x11, 0x00


	//----- nvinfo : EIATTR_KPARAM_INFO
	.align		4
.L_21:
        /*007c*/ 	.byte	0x04, 0x17
        /*007e*/ 	.short	(.L_23 - .L_22)
.L_22:
        /*0080*/ 	.word	0x00000000
        /*0084*/ 	.short	0x0007
        /*0086*/ 	.short	0x0028
        /*0088*/ 	.byte	0x00, 0xf0, 0x11, 0x00


	//----- nvinfo : EIATTR_KPARAM_INFO
	.align		4
.L_23:
        /*008c*/ 	.byte	0x04, 0x17
        /*008e*/ 	.short	(.L_25 - .L_24)
.L_24:
        /*0090*/ 	.word	0x00000000
        /*0094*/ 	.short	0x0006
        /*0096*/ 	.short	0x0024
        /*0098*/ 	.byte	0x00, 0xf0, 0x11, 0x00


	//----- nvinfo : EIATTR_KPARAM_INFO
	.align		4
.L_25:
        /*009c*/ 	.byte	0x04, 0x17
        /*009e*/ 	.short	(.L_27 - .L_26)
.L_26:
        /*00a0*/ 	.word	0x00000000
        /*00a4*/ 	.short	0x0005
        /*00a6*/ 	.short	0x0020
        /*00a8*/ 	.byte	0x00, 0xf0, 0x11, 0x00


	//----- nvinfo : EIATTR_KPARAM_INFO
	.align		4
.L_27:
        /*00ac*/ 	.byte	0x04, 0x17
        /*00ae*/ 	.short	(.L_29 - .L_28)
.L_28:
        /*00b0*/ 	.word	0x00000000
        /*00b4*/ 	.short	0x0004
        /*00b6*/ 	.short	0x001c
        /*00b8*/ 	.byte	0x00, 0xf0, 0x11, 0x00


	//----- nvinfo : EIATTR_KPARAM_INFO
	.align		4
.L_29:
        /*00bc*/ 	.byte	0x04, 0x17
        /*00be*/ 	.short	(.L_31 - .L_30)
.L_30:
        /*00c0*/ 	.word	0x00000000
        /*00c4*/ 	.short	0x0003
        /*00c6*/ 	.short	0x0018
        /*00c8*/ 	.byte	0x00, 0xf0, 0x11, 0x00


	//----- nvinfo : EIATTR_KPARAM_INFO
	.align		4
.L_31:
        /*00cc*/ 	.byte	0x04, 0x17
        /*00ce*/ 	.short	(.L_33 - .L_32)
.L_32:
        /*00d0*/ 	.word	0x00000000
        /*00d4*/ 	.short	0x0002
        /*00d6*/ 	.short	0x0010
        /*00d8*/ 	.byte	0x00, 0xf4, 0x21, 0x00


	//----- nvinfo : EIATTR_KPARAM_INFO
	.align		4
.L_33:
        /*00dc*/ 	.byte	0x04, 0x17
        /*00de*/ 	.short	(.L_35 - .L_34)
.L_34:
        /*00e0*/ 	.word	0x00000000
        /*00e4*/ 	.short	0x0001
        /*00e6*/ 	.short	0x0008
        /*00e8*/ 	.byte	0x00, 0xf4, 0x21, 0x00


	//----- nvinfo : EIATTR_KPARAM_INFO
	.align		4
.L_35:
        /*00ec*/ 	.byte	0x04, 0x17
        /*00ee*/ 	.short	(.L_37 - .L_36)
.L_36:
        /*00f0*/ 	.word	0x00000000
        /*00f4*/ 	.short	0x0000
        /*00f6*/ 	.short	0x0000
        /*00f8*/ 	.byte	0x00, 0xf4, 0x21, 0x00


	//----- nvinfo : EIATTR_MAXREG_COUNT
	.align		4
.L_37:
        /*00fc*/ 	.byte	0x03, 0x1b
        /*00fe*/ 	.short	0x00ff


	//----- nvinfo : EIATTR_NUM_BARRIERS
	.align		4
        /*0100*/ 	.byte	0x02, 0x4c
        /*0102*/ 	.byte	0x01
	.zero		1


	//----- nvinfo : EIATTR_MERCURY_ISA_VERSION
	.align		4
        /*0104*/ 	.byte	0x03, 0x5f
        /*0106*/ 	.short	0x0000


	//----- nvinfo : EIATTR_EXIT_INSTR_OFFSETS
	.align		4
        /*0108*/ 	.byte	0x04, 0x1c
        /*010a*/ 	.short	(.L_39 - .L_38)


	//   ....[0]....
.L_38:
        /*010c*/ 	.word	0x00004610


	//   ....[1]....
        /*0110*/ 	.word	0x00004640


	//----- nvinfo : EIATTR_REQNTID
	.align		4
.L_39:
        /*0114*/ 	.byte	0x04, 0x10
        /*0116*/ 	.short	(.L_41 - .L_40)
.L_40:
        /*0118*/ 	.word	0x00000040
        /*011c*/ 	.word	0x00000001
        /*0120*/ 	.word	0x00000001
.L_41:


//--------------------- .nv.callgraph             --------------------------
	.section	.nv.callgraph,"",@"SHT_CUDA_CALLGRAPH"
	.align	4
	.sectionentsize	8
	.align		4
        /*0000*/ 	.word	0x00000000
	.align		4
        /*0004*/ 	.word	0xffffffff
	.align		4
        /*0008*/ 	.word	0x00000000
	.align		4
        /*000c*/ 	.word	0xfffffffe
	.align		4
        /*0010*/ 	.word	0x00000000
	.align		4
        /*0014*/ 	.word	0xfffffffd
	.align		4
        /*0018*/ 	.word	0x00000000
	.align		4
        /*001c*/ 	.word	0xfffffffc


//--------------------- .nv.rel.action            --------------------------
	.section	.nv.rel.action,"",@"SHT_CUDA_RELOCINFO"
	.align	8
	.sectionentsize	8
        /*0000*/ 	.byte	0x73, 0x00, 0x00, 0x00, 0x00, 0x00, 0x00, 0x00, 0x00, 0x00, 0x00, 0x11, 0x25, 0x00, 0x05, 0x36


//--------------------- .nv.constant0.matmul_kernel --------------------------
	.section	.nv.constant0.matmul_kernel,"a",@progbits
	.sectionflags	@""
	.align	4
.nv.constant0.matmul_kernel:
	.zero		432


//--------------------- .text.matmul_kernel       --------------------------
	.section	.text.matmul_kernel,"ax",@progbits
	.sectioninfo	@"SHI_REGISTERS=164"
	.align	128
        .global         matmul_kernel
        .type           matmul_kernel,@function
        .size           matmul_kernel,(.L_x_5 - matmul_kernel)
        .other          matmul_kernel,@"STO_CUDA_ENTRY STV_DEFAULT"
matmul_kernel:
.text.matmul_kernel:
[----:B------:R-:W-:Y:S02]  /*0000*/  IMAD.MOV.U32 R1, RZ, RZ, c[0x0][0x28] ;  /* 0x00000a00ff017624 */ /* 0x000fe400078e00ff */
[----:B------:R-:W-:Y:S01]  /*0010*/  IMAD.MOV.U32 R0, RZ, RZ, c[0x0][0x17c] ;  /* 0x00005f00ff007624 */ /* 0x000fe200078e00ff */
[----:B------:R-:W0:Y:S01]  /*0020*/  S2R R5, SR_CTAID.X ;  /* 0x0000000000057919 */ /* 0x000e220000002500 */
[----:B------:R-:W-:Y:S01]  /*0030*/  IMAD.MOV.U32 R14, RZ, RZ, c[0x0][0x180] ;  /* 0x00006000ff0e7624 */ /* 0x000fe200078e00ff */
[----:B------:R-:W-:Y:S02]  /*0040*/  ULDC UR4, c[0x0][0x180] ;  /* 0x0000600000047ab9 */ /* 0x000fe40000000800 */
[----:B------:R-:W-:Y:S01]  /*0050*/  IADD3 R0, R0, 0x3f, RZ ;  /* 0x0000003f00007810 */ /* 0x000fe20007ffe0ff */
[----:B------:R-:W-:Y:S01]  /*0060*/  ULDC.64 UR6, c[0x0][0x118] ;  /* 0x0000460000067ab9 */ /* 0x000fe20000000a00 */
[----:B------:R-:W-:Y:S02]  /*0070*/  IADD3 R14, R14, 0x1f, RZ ;  /* 0x0000001f0e0e7810 */ /* 0x000fe40007ffe0ff */
[----:B------:R-:W-:-:S04]  /*0080*/  SHF.R.S32.HI R3, RZ, 0x1f, R0 ;  /* 0x0000001fff037819 */ /* 0x000fc80000011400 */
[----:B------:R-:W-:-:S04]  /*0090*/  LEA.HI R3, R3, R0, RZ, 0x6 ;  /* 0x0000000003037211 */ /* 0x000fc800078f30ff */
[----:B------:R-:W-:-:S05]  /*00a0*/  SHF.R.S32.HI R3, RZ, 0x6, R3 ;  /* 0x00000006ff037819 */ /* 0x000fca0000011403 */
[----:B------:R-:W-:Y:S01]  /*00b0*/  IMAD.SHL.U32 R4, R3, 0x8, RZ ;  /* 0x0000000803047824 */ /* 0x000fe200078e00ff */
[----:B0-----:R-:W-:-:S04]  /*00c0*/  IABS R8, R5 ;  /* 0x0000000500087213 */ /* 0x001fc80000000000 */
[-C--:B------:R-:W-:Y:S02]  /*00d0*/  IABS R7, R4.reuse ;  /* 0x0000000400077213 */ /* 0x080fe40000000000 */
[----:B------:R-:W-:Y:S02]  /*00e0*/  IABS R10, R4 ;  /* 0x00000004000a7213 */ /* 0x000fe40000000000 */
[----:B------:R-:W0:Y:S08]  /*00f0*/  I2F.RP R0, R7 ;  /* 0x0000000700007306 */ /* 0x000e300000209400 */
[----:B0-----:R-:W0:Y:S02]  /*0100*/  MUFU.RCP R0, R0 ;  /* 0x0000000000007308 */ /* 0x001e240000001000 */
[----:B0-----:R-:W-:Y:S01]  /*0110*/  IADD3 R2, R0, 0xffffffe, RZ ;  /* 0x0ffffffe00027810 */ /* 0x001fe20007ffe0ff */
[----:B------:R-:W-:-:S05]  /*0120*/  IMAD.MOV R0, RZ, RZ, -R10 ;  /* 0x000000ffff007224 */ /* 0x000fca00078e0a0a */
[----:B------:R0:W1:Y:S02]  /*0130*/  F2I.FTZ.U32.TRUNC.NTZ R3, R2 ;  /* 0x0000000200037305 */ /* 0x000064000021f000 */
[----:B0-----:R-:W-:Y:S02]  /*0140*/  IMAD.MOV.U32 R2, RZ, RZ, RZ ;  /* 0x000000ffff027224 */ /* 0x001fe400078e00ff */
[----:B-1----:R-:W-:-:S04]  /*0150*/  IMAD.MOV R6, RZ, RZ, -R3 ;  /* 0x000000ffff067224 */ /* 0x002fc800078e0a03 */
[----:B------:R-:W-:Y:S02]  /*0160*/  IMAD R9, R6, R7, RZ ;  /* 0x0000000706097224 */ /* 0x000fe400078e02ff */
[----:B------:R-:W-:Y:S02]  /*0170*/  IMAD.MOV.U32 R6, RZ, RZ, R8 ;  /* 0x000000ffff067224 */ /* 0x000fe400078e0008 */
[----:B------:R-:W-:-:S06]  /*0180*/  IMAD.HI.U32 R3, R3, R9, R2 ;  /* 0x0000000903037227 */ /* 0x000fcc00078e0002 */
[----:B------:R-:W-:-:S04]  /*0190*/  IMAD.HI.U32 R3, R3, R6, RZ ;  /* 0x0000000603037227 */ /* 0x000fc800078e00ff */
[----:B------:R-:W-:-:S05]  /*01a0*/  IMAD R0, R3, R0, R6 ;  /* 0x0000000003007224 */ /* 0x000fca00078e0206 */
[----:B------:R-:W-:-:S13]  /*01b0*/  ISETP.GT.U32.AND P1, PT, R7, R0, PT ;  /* 0x000000000700720c */ /* 0x000fda0003f24070 */
[----:B------:R-:W-:Y:S01]  /*01c0*/  @!P1 IMAD.IADD R0, R0, 0x1, -R7 ;  /* 0x0000000100009824 */ /* 0x000fe200078e0a07 */
[----:B------:R-:W-:Y:S02]  /*01d0*/  @!P1 IADD3 R3, R3, 0x1, RZ ;  /* 0x0000000103039810 */ /* 0x000fe40007ffe0ff */
[----:B------:R-:W-:Y:S02]  /*01e0*/  ISETP.NE.AND P1, PT, R4, RZ, PT ;  /* 0x000000ff0400720c */ /* 0x000fe40003f25270 */
[----:B------:R-:W-:Y:S02]  /*01f0*/  ISETP.GE.U32.AND P0, PT, R0, R7, PT ;  /* 0x000000070000720c */ /* 0x000fe40003f06070 */
[----:B------:R-:W-:-:S04]  /*0200*/  LOP3.LUT R0, R5, R4, RZ, 0x3c, !PT ;  /* 0x0000000405007212 */ /* 0x000fc800078e3cff */
[----:B------:R-:W-:Y:S01]  /*0210*/  ISETP.GE.AND P2, PT, R0, RZ, PT ;  /* 0x000000ff0000720c */ /* 0x000fe20003f46270 */
[----:B------:R-:W-:-:S05]  /*0220*/  IMAD.MOV.U32 R0, RZ, RZ, c[0x0][0x178] ;  /* 0x00005e00ff007624 */ /* 0x000fca00078e00ff */
[----:B------:R-:W-:Y:S02]  /*0230*/  IADD3 R0, R0, 0xf, RZ ;  /* 0x0000000f00007810 */ /* 0x000fe40007ffe0ff */
[----:B------:R-:W-:-:S05]  /*0240*/  @P0 IADD3 R3, R3, 0x1, RZ ;  /* 0x0000000103030810 */ /* 0x000fca0007ffe0ff */
[----:B------:R-:W-:Y:S01]  /*0250*/  IMAD.MOV.U32 R2, RZ, RZ, R3 ;  /* 0x000000ffff027224 */ /* 0x000fe200078e0003 */
[----:B------:R-:W-:-:S03]  /*0260*/  SHF.R.S32.HI R3, RZ, 0x1f, R0 ;  /* 0x0000001fff037819 */ /* 0x000fc60000011400 */
[----:B------:R-:W-:Y:S01]  /*0270*/  @!P2 IMAD.MOV R2, RZ, RZ, -R2 ;  /* 0x000000ffff02a224 */ /* 0x000fe200078e0a02 */
[----:B------:R-:W-:Y:S02]  /*0280*/  @!P1 LOP3.LUT R2, RZ, R4, RZ, 0x33, !PT ;  /* 0x00000004ff029212 */ /* 0x000fe400078e33ff */
[----:B------:R-:W-:-:S03]  /*0290*/  LEA.HI R3, R3, R0, RZ, 0x4 ;  /* 0x0000000003037211 */ /* 0x000fc600078f20ff */
[----:B------:R-:W-:Y:S02]  /*02a0*/  IMAD.SHL.U32 R6, R2, 0x8, RZ ;  /* 0x0000000802067824 */ /* 0x000fe400078e00ff */
[----:B------:R-:W-:-:S03]  /*02b0*/  IMAD.MOV R2, RZ, RZ, -R2 ;  /* 0x000000ffff027224 */ /* 0x000fc600078e0a02 */
[----:B------:R-:W-:Y:S01]  /*02c0*/  LEA.HI.SX32 R3, R3, -R6, 0x1c ;  /* 0x8000000603037211 */ /* 0x000fe200078fe2ff */
[----:B------:R-:W-:-:S03]  /*02d0*/  IMAD R4, R4, R2, R5 ;  /* 0x0000000204047224 */ /* 0x000fc600078e0205 */
[----:B------:R-:W-:Y:S02]  /*02e0*/  IMNMX R11, R3, 0x8, PT ;  /* 0x00000008030b7817 */ /* 0x000fe40003800200 */
[----:B------:R-:W-:Y:S02]  /*02f0*/  IABS R9, R4 ;  /* 0x0000000400097213 */ /* 0x000fe40000000000 */
[----:B------:R-:W-:-:S04]  /*0300*/  IABS R7, R11 ;  /* 0x0000000b00077213 */ /* 0x000fc80000000000 */
[----:B------:R-:W0:Y:S08]  /*0310*/  I2F.RP R0, R7 ;  /* 0x0000000700007306 */ /* 0x000e300000209400 */
[----:B0-----:R-:W0:Y:S02]  /*0320*/  MUFU.RCP R0, R0 ;  /* 0x0000000000007308 */ /* 0x001e240000001000 */
[----:B0-----:R-:W-:-:S06]  /*0330*/  IADD3 R3, R0, 0xffffffe, RZ ;  /* 0x0ffffffe00037810 */ /* 0x001fcc0007ffe0ff */
[----:B------:R-:W0:Y:S02]  /*0340*/  F2I.FTZ.U32.TRUNC.NTZ R3, R3 ;  /* 0x0000000300037305 */ /* 0x000e24000021f000 */
[----:B0-----:R-:W-:-:S04]  /*0350*/  IMAD.MOV R8, RZ, RZ, -R3 ;  /* 0x000000ffff087224 */ /* 0x001fc800078e0a03 */
[----:B------:R-:W-:Y:S01]  /*0360*/  IMAD.MOV.U32 R2, RZ, RZ, R8 ;  /* 0x000000ffff027224 */ /* 0x000fe200078e0008 */
[----:B------:R-:W-:-:S03]  /*0370*/  IABS R8, R11 ;  /* 0x0000000b00087213 */ /* 0x000fc60000000000 */
[----:B------:R-:W-:Y:S02]  /*0380*/  IMAD R5, R2, R7, RZ ;  /* 0x0000000702057224 */ /* 0x000fe400078e02ff */
[----:B------:R-:W-:Y:S02]  /*0390*/  IMAD.MOV.U32 R2, RZ, RZ, RZ ;  /* 0x000000ffff027224 */ /* 0x000fe400078e00ff */
[----:B------:R-:W-:Y:S02]  /*03a0*/  IMAD.MOV R0, RZ, RZ, -R8 ;  /* 0x000000ffff007224 */ /* 0x000fe400078e0a08 */
        /* <DEDUP_REMOVED lines=9> */
[----:B------:R-:W-:Y:S02]  /*0440*/  ISETP.GE.AND P2, PT, R0, RZ, PT ;  /* 0x000000ff0000720c */ /* 0x000fe40003f46270 */
[----:B------:R-:W0:Y:S05]  /*0450*/  S2R R0, SR_TID.X ;  /* 0x0000000000007919 */ /* 0x000e2a0000002100 */
[----:B------:R-:W-:Y:S02]  /*0460*/  @P0 IADD3 R2, R2, 0x1, RZ ;  /* 0x0000000102020810 */ /* 0x000fe40007ffe0ff */
[----:B------:R-:W-:-:S03]  /*0470*/  ISETP.GT.AND P0, PT, R14, 0x1f, PT ;  /* 0x0000001f0e00780c */ /* 0x000fc60003f04270 */
[----:B------:R-:W-:-:S04]  /*0480*/  IMAD.MOV.U32 R12, RZ, RZ, R2 ;  /* 0x000000ffff0c7224 */ /* 0x000fc800078e0002 */
[----:B------:R-:W-:Y:S01]  /*0490*/  @!P2 IMAD.MOV R12, RZ, RZ, -R12 ;  /* 0x000000ffff0ca224 */ /* 0x000fe200078e0a0c */
[----:B------:R-:W-:-:S05]  /*04a0*/  @!P1 LOP3.LUT R12, RZ, R11, RZ, 0x33, !PT ;  /* 0x0000000bff0c9212 */ /* 0x000fca00078e33ff */
[----:B------:R-:W-:Y:S02]  /*04b0*/  IMAD.MOV R2, RZ, RZ, -R12 ;  /* 0x000000ffff027224 */ /* 0x000fe400078e0a0c */
[----:B------:R-:W-:Y:S02]  /*04c0*/  IMAD.SHL.U32 R12, R12, 0x40, RZ ;  /* 0x000000400c0c7824 */ /* 0x000fe400078e00ff */
[----:B------:R-:W-:Y:S01]  /*04d0*/  IMAD R2, R11, R2, R4 ;  /* 0x000000020b027224 */ /* 0x000fe200078e0204 */
[----:B0-----:R-:W-:Y:S02]  /*04e0*/  SHF.R.U32.HI R5, RZ, 0x4, R0 ;  /* 0x00000004ff057819 */ /* 0x001fe40000011600 */
[----:B------:R-:W-:Y:S01]  /*04f0*/  LOP3.LUT R4, R0, 0xf, RZ, 0xc0, !PT ;  /* 0x0000000f00047812 */ /* 0x000fe200078ec0ff */
[----:B------:R-:W-:Y:S01]  /*0500*/  IMAD.IADD R3, R6, 0x1, R2 ;  /* 0x0000000106037824 */ /* 0x000fe200078e0202 */
[----:B------:R-:W-:-:S03]  /*0510*/  SGXT.U32 R2, R5, 0x2 ;  /* 0x000000020502781a */ /* 0x000fc60000000000 */
[----:B------:R-:W-:Y:S01]  /*0520*/  IMAD R3, R3, 0x10, R4 ;  /* 0x0000001003037824 */ /* 0x000fe200078e0204 */
[----:B------:R-:W-:Y:S02]  /*0530*/  LOP3.LUT R4, R0, 0x20, RZ, 0xc0, !PT ;  /* 0x0000002000047812 */ /* 0x000fe400078ec0ff */
[C---:B------:R-:W-:Y:S02]  /*0540*/  LOP3.LUT R5, R2.reuse, 0x4, RZ, 0xfc, !PT ;  /* 0x0000000402057812 */ /* 0x040fe400078efcff */
[C---:B------:R-:W-:Y:S02]  /*0550*/  LOP3.LUT R6, R2.reuse, 0x8, RZ, 0xfc, !PT ;  /* 0x0000000802067812 */ /* 0x040fe400078efcff */
[C---:B------:R-:W-:Y:S02]  /*0560*/  LOP3.LUT R7, R2.reuse, 0xc, RZ, 0xfc, !PT ;  /* 0x0000000c02077812 */ /* 0x040fe400078efcff */
[C---:B------:R-:W-:Y:S02]  /*0570*/  LOP3.LUT R8, R2.reuse, 0x10, RZ, 0xfc, !PT ;  /* 0x0000001002087812 */ /* 0x040fe400078efcff */
[----:B------:R-:W-:-:S02]  /*0580*/  LOP3.LUT R9, R2, 0x14, RZ, 0xfc, !PT ;  /* 0x0000001402097812 */ /* 0x000fc400078efcff */
[C---:B------:R-:W-:Y:S02]  /*0590*/  LOP3.LUT R10, R2.reuse, 0x18, RZ, 0xfc, !PT ;  /* 0x00000018020a7812 */ /* 0x040fe400078efcff */
[----:B------:R-:W-:Y:S01]  /*05a0*/  LOP3.LUT R11, R2, 0x1c, RZ, 0xfc, !PT ;  /* 0x0000001c020b7812 */ /* 0x000fe200078efcff */
[----:B------:R-:W-:Y:S05]  /*05b0*/  @P0 BRA `(.L_x_0) ;  /* 0x0000008000000947 */ /* 0x000fea0003800000 */
[C---:B------:R-:W-:Y:S01]  /*05c0*/  IMAD.SHL.U32 R13, R0.reuse, 0x40, RZ ;  /* 0x00000040000d7824 */ /* 0x040fe200078e00ff */
[C---:B------:R-:W-:Y:S01]  /*05d0*/  LOP3.LUT R15, R0.reuse, 0x4, RZ, 0xc0, !PT ;  /* 0x00000004000f7812 */ /* 0x040fe200078ec0ff */
[----:B------:R-:W-:Y:S01]  /*05e0*/  IMAD.SHL.U32 R14, R0, 0x10, RZ ;  /* 0x00000010000e7824 */ /* 0x000fe200078e00ff */
[----:B------:R-:W-:Y:S01]  /*05f0*/  CS2R R64, SRZ ;  /* 0x0000000000407805 */ /* 0x000fe2000001ff00 */
[----:B------:R-:W-:Y:S01]  /*0600*/  CS2R R8, SRZ ;  /* 0x0000000000087805 */ /* 0x000fe2000001ff00 */
[----:B------:R-:W-:Y:S01]  /*0610*/  CS2R R66, SRZ ;  /* 0x0000000000427805 */ /* 0x000fe2000001ff00 */
[----:B------:R-:W-:Y:S01]  /*0620*/  CS2R R6, SRZ ;  /* 0x0000000000067805 */ /* 0x000fe2000001ff00 */
[----:B------:R-:W-:Y:S05]  /*0630*/  BRA `(.L_x_1) ;  /* 0x0000373000007947 */ /* 0x000fea0003800000 */
.L_x_0:
[----:B------:R-:W-:Y:S01]  /*0640*/  IABS R13, c[0x0][0x17c] ;  /* 0x00005f00000d7a13 */ /* 0x000fe20000000000 */
[----:B------:R-:W-:Y:S01]  /*0650*/  IMAD.SHL.U32 R84, R0, 0x2, RZ ;  /* 0x0000000200547824 */ /* 0x000fe200078e00ff */
[----:B------:R-:W-:-:S02]  /*0660*/  LEA.HI R23, R4, R12, RZ, 0x1b ;  /* 0x0000000c04177211 */ /* 0x000fc400078fd8ff */
[----:B------:R-:W0:Y:S01]  /*0670*/  I2F.RP R18, R13 ;  /* 0x0000000d00127306 */ /* 0x000e220000209400 */
[----:B------:R-:W-:Y:S02]  /*0680*/  IABS R49, c[0x0][0x178] ;  /* 0x00005e0000317a13 */ /* 0x000fe40000000000 */
[C---:B------:R-:W-:Y:S02]  /*0690*/  IADD3 R15, R23.reuse, 0x3e, RZ ;  /* 0x0000003e170f7810 */ /* 0x040fe40007ffe0ff */
[C---:B------:R-:W-:Y:S02]  /*06a0*/  IADD3 R25, R23.reuse, 0x3a, RZ ;  /* 0x0000003a17197810 */ /* 0x040fe40007ffe0ff */
[----:B------:R-:W-:Y:S02]  /*06b0*/  IADD3 R26, R23, 0x38, RZ ;  /* 0x00000038171a7810 */ /* 0x000fe40007ffe0ff */
[----:B------:R-:W-:Y:S02]  /*06c0*/  IABS R24, R25 ;  /* 0x0000001900187213 */ /* 0x000fe40000000000 */
[----:B------:R-:W-:-:S02]  /*06d0*/  ISETP.GE.AND P4, PT, R15, RZ, PT ;  /* 0x000000ff0f00720c */ /* 0x000fc40003f86270 */
[----:B------:R-:W-:Y:S02]  /*06e0*/  IADD3 R27, R23, 0x36, RZ ;  /* 0x00000036171b7810 */ /* 0x000fe40007ffe0ff */
[----:B------:R-:W-:Y:S01]  /*06f0*/  ISETP.GE.AND P1, PT, R25, RZ, PT ;  /* 0x000000ff1900720c */ /* 0x000fe20003f26270 */
[----:B0-----:R-:W0:Y:S01]  /*0700*/  MUFU.RCP R18, R18 ;  /* 0x0000001200127308 */ /* 0x001e220000001000 */
[C---:B------:R-:W-:Y:S02]  /*0710*/  IADD3 R25, R23.reuse, 0x34, RZ ;  /* 0x0000003417197810 */ /* 0x040fe40007ffe0ff */
[C---:B------:R-:W-:Y:S02]  /*0720*/  IADD3 R30, R23.reuse, 0x2e, RZ ;  /* 0x0000002e171e7810 */ /* 0x040fe40007ffe0ff */
[----:B------:R-:W-:Y:S02]  /*0730*/  IADD3 R31, R23, 0x2c, RZ ;  /* 0x0000002c171f7810 */ /* 0x000fe40007ffe0ff */
[----:B------:R-:W-:-:S02]  /*0740*/  IABS R28, R30 ;  /* 0x0000001e001c7213 */ /* 0x000fc40000000000 */
[----:B------:R-:W-:Y:S02]  /*0750*/  IABS R29, R31 ;  /* 0x0000001f001d7213 */ /* 0x000fe40000000000 */
[C---:B------:R-:W-:Y:S02]  /*0760*/  IADD3 R32, R23.reuse, 0x2a, RZ ;  /* 0x0000002a17207810 */ /* 0x040fe40007ffe0ff */
[C---:B------:R-:W-:Y:S02]  /*0770*/  IADD3 R35, R23.reuse, 0x28, RZ ;  /* 0x0000002817237810 */ /* 0x040fe40007ffe0ff */
[----:B------:R-:W-:Y:S02]  /*0780*/  IADD3 R36, R23, 0x26, RZ ;  /* 0x0000002617247810 */ /* 0x000fe40007ffe0ff */
[----:B0-----:R-:W-:Y:S02]  /*0790*/  IADD3 R17, R18, 0xffffffe, RZ ;  /* 0x0ffffffe12117810 */ /* 0x001fe40007ffe0ff */
[----:B------:R-:W-:-:S02]  /*07a0*/  IABS R18, R15 ;  /* 0x0000000f00127213 */ /* 0x000fc40000000000 */
[C---:B------:R-:W-:Y:S02]  /*07b0*/  IADD3 R37, R23.reuse, 0x24, RZ ;  /* 0x0000002417257810 */ /* 0x040fe40007ffe0ff */
[----:B------:R-:W0:Y:S01]  /*07c0*/  F2I.FTZ.U32.TRUNC.NTZ R17, R17 ;  /* 0x0000001100117305 */ /* 0x000e22000021f000 */
[C---:B------:R-:W-:Y:S02]  /*07d0*/  IADD3 R38, R23.reuse, 0x22, RZ ;  /* 0x0000002217267810 */ /* 0x040fe40007ffe0ff */
[----:B------:R-:W-:Y:S02]  /*07e0*/  IABS R33, R37 ;  /* 0x0000002500217213 */ /* 0x000fe40000000000 */
[----:B------:R-:W-:Y:S02]  /*07f0*/  IABS R34, R38 ;  /* 0x0000002600227213 */ /* 0x000fe40000000000 */
[C---:B------:R-:W-:Y:S02]  /*0800*/  IADD3 R39, R23.reuse, 0x20, RZ ;  /* 0x0000002017277810 */ /* 0x040fe40007ffe0ff */
[----:B------:R-:W-:-:S02]  /*0810*/  IADD3 R40, R23, 0x1e, RZ ;  /* 0x0000001e17287810 */ /* 0x000fc40007ffe0ff */
[C---:B------:R-:W-:Y:S02]  /*0820*/  IADD3 R41, R23.reuse, 0x1c, RZ ;  /* 0x0000001c17297810 */ /* 0x040fe40007ffe0ff */
[C---:B------:R-:W-:Y:S02]  /*0830*/  IADD3 R42, R23.reuse, 0x1a, RZ ;  /* 0x0000001a172a7810 */ /* 0x040fe40007ffe0ff */
[C---:B------:R-:W-:Y:S01]  /*0840*/  IADD3 R43, R23.reuse, 0x18, RZ ;  /* 0x00000018172b7810 */ /* 0x040fe20007ffe0ff */
[----:B0-----:R-:W-:Y:S01]  /*0850*/  IMAD.MOV R16, RZ, RZ, -R17 ;  /* 0x000000ffff107224 */ /* 0x001fe200078e0a11 */
[C---:B------:R-:W-:Y:S02]  /*0860*/  IADD3 R53, R23.reuse, 0xc, RZ ;  /* 0x0000000c17357810 */ /* 0x040fe40007ffe0ff */
[C---:B------:R-:W-:Y:S01]  /*0870*/  IADD3 R55, R23.reuse, 0xa, RZ ;  /* 0x0000000a17377810 */ /* 0x040fe20007ffe0ff */
[----:B------:R-:W-:Y:S01]  /*0880*/  IMAD R19, R16, R13, RZ ;  /* 0x0000000d10137224 */ /* 0x000fe200078e02ff */
[----:B------:R-:W-:Y:S01]  /*0890*/  IABS R46, R53 ;  /* 0x00000035002e7213 */ /* 0x000fe20000000000 */
[----:B------:R-:W-:Y:S01]  /*08a0*/  IMAD.MOV.U32 R16, RZ, RZ, RZ ;  /* 0x000000ffff107224 */ /* 0x000fe200078e00ff */
[----:B------:R-:W-:-:S02]  /*08b0*/  IADD3 R56, R23, 0x2, RZ ;  /* 0x0000000217387810 */ /* 0x000fc40007ffe0ff */
[----:B------:R-:W-:Y:S01]  /*08c0*/  IABS R54, R23 ;  /* 0x0000001700367213 */ /* 0x000fe20000000000 */
[----:B------:R-:W-:Y:S01]  /*08d0*/  IMAD.HI.U32 R16, R17, R19, R16 ;  /* 0x0000001311107227 */ /* 0x000fe200078e0010 */
[----:B------:R-:W-:Y:S02]  /*08e0*/  IADD3 R19, R23, 0x3c, RZ ;  /* 0x0000003c17137810 */ /* 0x000fe40007ffe0ff */
[----:B------:R-:W-:Y:S02]  /*08f0*/  IABS R52, R56 ;  /* 0x0000003800347213 */ /* 0x000fe40000000000 */
[----:B------:R-:W-:Y:S01]  /*0900*/  IABS R21, R19 ;  /* 0x0000001300157213 */ /* 0x000fe20000000000 */
[----:B------:R-:W-:Y:S01]  /*0910*/  IMAD.HI.U32 R17, R16, R18, RZ ;  /* 0x0000001210117227 */ /* 0x000fe200078e00ff */
[----:B------:R-:W-:-:S03]  /*0920*/  IABS R72, R3 ;  /* 0x0000000300487213 */ /* 0x000fc60000000000 */
[----:B------:R-:W-:Y:S02]  /*0930*/  IMAD.MOV R17, RZ, RZ, -R17 ;  /* 0x000000ffff117224 */ /* 0x000fe400078e0a11 */
[----:B------:R-:W-:-:S04]  /*0940*/  IMAD.HI.U32 R20, R16, R24, RZ ;  /* 0x0000001810147227 */ /* 0x000fc800078e00ff */
[----:B------:R-:W-:Y:S02]  /*0950*/  IMAD R18, R13, R17, R18 ;  /* 0x000000110d127224 */ /* 0x000fe400078e0212 */
[----:B------:R-:W-:-:S03]  /*0960*/  IMAD.HI.U32 R17, R16, R21, RZ ;  /* 0x0000001510117227 */ /* 0x000fc600078e00ff */
[C---:B------:R-:W-:Y:S01]  /*0970*/  ISETP.GT.U32.AND P0, PT, R13.reuse, R18, PT ;  /* 0x000000120d00720c */ /* 0x040fe20003f04070 */
[----:B------:R-:W-:Y:S02]  /*0980*/  IMAD.MOV R22, RZ, RZ, -R17 ;  /* 0x000000ffff167224 */ /* 0x000fe400078e0a11 */
[----:B------:R-:W-:Y:S02]  /*0990*/  IMAD.MOV R20, RZ, RZ, -R20 ;  /* 0x000000ffff147224 */ /* 0x000fe400078e0a14 */
[C---:B------:R-:W-:Y:S01]  /*09a0*/  IMAD R17, R13.reuse, R22, R21 ;  /* 0x000000160d117224 */ /* 0x040fe200078e0215 */
[----:B------:R-:W-:Y:S01]  /*09b0*/  IABS R21, R26 ;  /* 0x0000001a00157213 */ /* 0x000fe20000000000 */
[C---:B------:R-:W-:Y:S01]  /*09c0*/  IMAD R20, R13.reuse, R20, R24 ;  /* 0x000000140d147224 */ /* 0x040fe200078e0218 */
[----:B------:R-:W-:Y:S02]  /*09d0*/  IABS R24, R25 ;  /* 0x0000001900187213 */ /* 0x000fe40000000000 */
[----:B------:R-:W-:-:S02]  /*09e0*/  ISETP.GT.U32.AND P2, PT, R13, R17, PT ;  /* 0x000000110d00720c */ /* 0x000fc40003f44070 */
[----:B------:R-:W-:Y:S01]  /*09f0*/  ISETP.GT.U32.AND P6, PT, R13, R20, PT ;  /* 0x000000140d00720c */ /* 0x000fe20003fc4070 */
[----:B------:R-:W-:Y:S01]  /*0a00*/  @!P0 IMAD.IADD R18, R18, 0x1, -R13 ;  /* 0x0000000112128824 */ /* 0x000fe200078e0a0d */
[----:B------:R-:W-:Y:S01]  /*0a10*/  ISETP.GE.AND P0, PT, R19, RZ, PT ;  /* 0x000000ff1300720c */ /* 0x000fe20003f06270 */
[----:B------:R-:W-:Y:S01]  /*0a20*/  IMAD.MOV.U32 R19, RZ, RZ, R21 ;  /* 0x000000ffff137224 */ /* 0x000fe200078e0015 */
[----:B------:R-:W-:Y:S02]  /*0a30*/  IABS R21, R27 ;  /* 0x0000001b00157213 */ /* 0x000fe40000000000 */
[----:B------:R-:W-:Y:S01]  /*0a40*/  ISETP.GT.U32.AND P3, PT, R13, R18, PT ;  /* 0x000000120d00720c */ /* 0x000fe20003f64070 */
[----:B------:R-:W-:-:S04]  /*0a50*/  IMAD.HI.U32 R15, R16, R19, RZ ;  /* 0x00000013100f7227 */ /* 0x000fc800078e00ff */
[----:B------:R-:W-:Y:S02]  /*0a60*/  IMAD.MOV R22, RZ, RZ, -R15 ;  /* 0x000000ffff167224 */ /* 0x000fe400078e0a0f */
[----:B------:R-:W-:Y:S02]  /*0a70*/  @!P2 IMAD.IADD R17, R17, 0x1, -R13 ;  /* 0x000000011111a824 */ /* 0x000fe400078e0a0d */
[C---:B------:R-:W-:Y:S02]  /*0a80*/  IMAD R19, R13.reuse, R22, R19 ;  /* 0x000000160d137224 */ /* 0x040fe400078e0213 */
[--C-:B------:R-:W-:Y:S01]  /*0a90*/  @!P6 IMAD.IADD R20, R20, 0x1, -R13.reuse ;  /* 0x000000011414e824 */ /* 0x100fe200078e0a0d */
[C---:B------:R-:W-:Y:S01]  /*0aa0*/  ISETP.GT.U32.AND P2, PT, R13.reuse, R17, PT ;  /* 0x000000110d00720c */ /* 0x040fe20003f44070 */
[----:B------:R-:W-:Y:S01]  /*0ab0*/  @!P3 IMAD.IADD R18, R18, 0x1, -R13 ;  /* 0x000000011212b824 */ /* 0x000fe200078e0a0d */
[----:B------:R-:W-:Y:S02]  /*0ac0*/  ISETP.GT.U32.AND P5, PT, R13, R19, PT ;  /* 0x000000130d00720c */ /* 0x000fe40003fa4070 */
[----:B------:R-:W-:Y:S01]  /*0ad0*/  ISETP.GE.AND P3, PT, R26, RZ, PT ;  /* 0x000000ff1a00720c */ /* 0x000fe20003f66270 */
[----:B------:R-:W-:Y:S01]  /*0ae0*/  IMAD.MOV.U32 R15, RZ, RZ, R18 ;  /* 0x000000ffff0f7224 */ /* 0x000fe200078e0012 */
[----:B------:R-:W-:Y:S01]  /*0af0*/  ISETP.GE.AND P6, PT, R27, RZ, PT ;  /* 0x000000ff1b00720c */ /* 0x000fe20003fc6270 */
[----:B------:R-:W-:-:S04]  /*0b00*/  IMAD.HI.U32 R18, R16, R21, RZ ;  /* 0x0000001510127227 */ /* 0x000fc800078e00ff */
[----:B------:R-:W-:Y:S01]  /*0b10*/  @!P4 IMAD.MOV R15, RZ, RZ, -R15 ;  /* 0x000000ffff0fc224 */ /* 0x000fe200078e0a0f */
[----:B------:R-:W-:Y:S01]  /*0b20*/  ISETP.GT.U32.AND P4, PT, R13, R20, PT ;  /* 0x000000140d00720c */ /* 0x000fe20003f84070 */
[--C-:B------:R-:W-:Y:S01]  /*0b30*/  @!P2 IMAD.IADD R17, R17, 0x1, -R13.reuse ;  /* 0x000000011111a824 */ /* 0x100fe200078e0a0d */
[----:B------:R-:W-:Y:S01]  /*0b40*/  ISETP.GE.AND P2, PT, R25, RZ, PT ;  /* 0x000000ff1900720c */ /* 0x000fe20003f46270 */
[----:B------:R-:W-:Y:S02]  /*0b50*/  @!P5 IMAD.IADD R19, R19, 0x1, -R13 ;  /* 0x000000011313d824 */ /* 0x000fe400078e0a0d */
[----:B------:R-:W-:Y:S02]  /*0b60*/  IMAD.MOV R22, RZ, RZ, -R18 ;  /* 0x000000ffff167224 */ /* 0x000fe400078e0a12 */
[----:B------:R-:W-:Y:S01]  /*0b70*/  @!P0 IMAD.MOV R17, RZ, RZ, -R17 ;  /* 0x000000ffff118224 */ /* 0x000fe200078e0a11 */
[----:B------:R-:W-:Y:S01]  /*0b80*/  ISETP.GT.U32.AND P0, PT, R13, R19, PT ;  /* 0x000000130d00720c */ /* 0x000fe20003f04070 */
[----:B------:R-:W-:-:S04]  /*0b90*/  IMAD.HI.U32 R18, R16, R24, RZ ;  /* 0x0000001810127227 */ /* 0x000fc800078e00ff */
[----:B------:R-:W-:Y:S01]  /*0ba0*/  IMAD R22, R13, R22, R21 ;  /* 0x000000160d167224 */ /* 0x000fe200078e0215 */
[----:B------:R-:W-:Y:S01]  /*0bb0*/  IADD3 R21, R23, 0x32, RZ ;  /* 0x0000003217157810 */ /* 0x000fe20007ffe0ff */
[----:B------:R-:W-:Y:S02]  /*0bc0*/  IMAD.MOV R18, RZ, RZ, -R18 ;  /* 0x000000ffff127224 */ /* 0x000fe400078e0a12 */
[----:B------:R-:W-:Y:S01]  /*0bd0*/  @!P4 IMAD.IADD R20, R20, 0x1, -R13 ;  /* 0x000000011414c824 */ /* 0x000fe200078e0a0d */
[----:B------:R-:W-:Y:S01]  /*0be0*/  IABS R25, R21 ;  /* 0x0000001500197213 */ /* 0x000fe20000000000 */
[----:B------:R-:W-:Y:S01]  /*0bf0*/  IMAD.HI.U32 R27, R16, R29, RZ ;  /* 0x0000001d101b7227 */ /* 0x000fe200078e00ff */
[----:B------:R-:W-:Y:S02]  /*0c00*/  ISETP.GE.AND P5, PT, R21, RZ, PT ;  /* 0x000000ff1500720c */ /* 0x000fe40003fa6270 */
[C---:B------:R-:W-:Y:S01]  /*0c10*/  ISETP.GT.U32.AND P4, PT, R13.reuse, R22, PT ;  /* 0x000000160d00720c */ /* 0x040fe20003f84070 */
[----:B------:R-:W-:Y:S01]  /*0c20*/  IMAD R21, R13, R18, R24 ;  /* 0x000000120d157224 */ /* 0x000fe200078e0218 */
[----:B------:R-:W-:Y:S01]  /*0c30*/  IADD3 R24, R23, 0x30, RZ ;  /* 0x0000003017187810 */ /* 0x000fe20007ffe0ff */
[----:B------:R-:W-:-:S02]  /*0c40*/  IMAD.MOV.U32 R18, RZ, RZ, R20 ;  /* 0x000000ffff127224 */ /* 0x000fc400078e0014 */
[----:B------:R-:W-:Y:S01]  /*0c50*/  IMAD.HI.U32 R20, R16, R25, RZ ;  /* 0x0000001910147227 */ /* 0x000fe200078e00ff */
[----:B------:R-:W-:-:S03]  /*0c60*/  IABS R26, R24 ;  /* 0x00000018001a7213 */ /* 0x000fc60000000000 */
[----:B------:R-:W-:Y:S01]  /*0c70*/  @!P0 IMAD.IADD R19, R19, 0x1, -R13 ;  /* 0x0000000113138824 */ /* 0x000fe200078e0a0d */
[C---:B------:R-:W-:Y:S01]  /*0c80*/  ISETP.GT.U32.AND P0, PT, R13.reuse, R21, PT ;  /* 0x000000150d00720c */ /* 0x040fe20003f04070 */
[----:B------:R-:W-:Y:S02]  /*0c90*/  IMAD.MOV R20, RZ, RZ, -R20 ;  /* 0x000000ffff147224 */ /* 0x000fe400078e0a14 */
[----:B------:R-:W-:Y:S01]  /*0ca0*/  @!P1 IMAD.MOV R18, RZ, RZ, -R18 ;  /* 0x000000ffff129224 */ /* 0x000fe200078e0a12 */
[----:B------:R-:W-:Y:S01]  /*0cb0*/  ISETP.GE.AND P1, PT, R24, RZ, PT ;  /* 0x000000ff1800720c */ /* 0x000fe20003f26270 */
[C---:B------:R-:W-:Y:S02]  /*0cc0*/  IMAD R24, R13.reuse, R20, R25 ;  /* 0x000000140d187224 */ /* 0x040fe400078e0219 */
[----:B------:R-:W-:Y:S02]  /*0cd0*/  @!P3 IMAD.MOV R19, RZ, RZ, -R19 ;  /* 0x000000ffff13b224 */ /* 0x000fe400078e0a13 */
[----:B------:R-:W-:Y:S01]  /*0ce0*/  @!P4 IMAD.IADD R22, R22, 0x1, -R13 ;  /* 0x000000011616c824 */ /* 0x000fe200078e0a0d */
[----:B------:R-:W-:Y:S01]  /*0cf0*/  ISETP.GT.U32.AND P3, PT, R13, R24, PT ;  /* 0x000000180d00720c */ /* 0x000fe20003f64070 */
[----:B------:R-:W-:-:S03]  /*0d00*/  IMAD.HI.U32 R20, R16, R26, RZ ;  /* 0x0000001a10147227 */ /* 0x000fc600078e00ff */
[----:B------:R-:W-:Y:S01]  /*0d10*/  ISETP.GT.U32.AND P4, PT, R13, R22, PT ;  /* 0x000000160d00720c */ /* 0x000fe20003f84070 */
[----:B------:R-:W-:Y:S02]  /*0d20*/  @!P0 IMAD.IADD R21, R21, 0x1, -R13 ;  /* 0x0000000115158824 */ /* 0x000fe400078e0a0d */
[----:B------:R-:W-:Y:S02]  /*0d30*/  IMAD.MOV R20, RZ, RZ, -R20 ;  /* 0x000000ffff147224 */ /* 0x000fe400078e0a14 */
[----:B------:R-:W-:Y:S01]  /*0d40*/  IMAD.HI.U32 R25, R16, R28, RZ ;  /* 0x0000001c10197227 */ /* 0x000fe200078e00ff */
[----:B------:R-:W-:-:S03]  /*0d50*/  ISETP.GT.U32.AND P0, PT, R13, R21, PT ;  /* 0x000000150d00720c */ /* 0x000fc60003f04070 */
[----:B------:R-:W-:Y:S02]  /*0d60*/  @!P3 IMAD.IADD R24, R24, 0x1, -R13 ;  /* 0x000000011818b824 */ /* 0x000fe400078e0a0d */
[C---:B------:R-:W-:Y:S02]  /*0d70*/  IMAD R26, R13.reuse, R20, R26 ;  /* 0x000000140d1a7224 */ /* 0x040fe400078e021a */
[----:B------:R-:W-:Y:S01]  /*0d80*/  IMAD.MOV R25, RZ, RZ, -R25 ;  /* 0x000000ffff197224 */ /* 0x000fe200078e0a19 */
[----:B------:R-:W-:Y:S01]  /*0d90*/  ISETP.GT.U32.AND P3, PT, R13, R24, PT ;  /* 0x000000180d00720c */ /* 0x000fe20003f64070 */
[----:B------:R-:W-:Y:S01]  /*0da0*/  IMAD.MOV R20, RZ, RZ, -R27 ;  /* 0x000000ffff147224 */ /* 0x000fe200078e0a1b */
[----:B------:R-:W-:Y:S01]  /*0db0*/  IABS R27, R32 ;  /* 0x00000020001b7213 */ /* 0x000fe20000000000 */
[--C-:B------:R-:W-:Y:S01]  /*0dc0*/  @!P4 IMAD.IADD R22, R22, 0x1, -R13.reuse ;  /* 0x000000011616c824 */ /* 0x100fe200078e0a0d */
[----:B------:R-:W-:Y:S01]  /*0dd0*/  ISETP.GE.AND P4, PT, R30, RZ, PT ;  /* 0x000000ff1e00720c */ /* 0x000fe20003f86270 */
[----:B------:R-:W-:Y:S01]  /*0de0*/  @!P0 IMAD.IADD R21, R21, 0x1, -R13 ;  /* 0x0000000115158824 */ /* 0x000fe200078e0a0d */
[C---:B------:R-:W-:Y:S01]  /*0df0*/  ISETP.GT.U32.AND P0, PT, R13.reuse, R26, PT ;  /* 0x0000001a0d00720c */ /* 0x040fe20003f04070 */
[C---:B------:R-:W-:Y:S01]  /*0e00*/  IMAD R25, R13.reuse, R25, R28 ;  /* 0x000000190d197224 */ /* 0x040fe200078e021c */
[----:B------:R-:W-:Y:S01]  /*0e10*/  IABS R30, R35 ;  /* 0x00000023001e7213 */ /* 0x000fe20000000000 */
[----:B------:R-:W-:-:S02]  /*0e20*/  IMAD R28, R13, R20, R29 ;  /* 0x000000140d1c7224 */ /* 0x000fc400078e021d */
[----:B------:R-:W-:Y:S02]  /*0e30*/  IMAD.MOV.U32 R20, RZ, RZ, R22 ;  /* 0x000000ffff147224 */ /* 0x000fe400078e0016 */
[----:B------:R-:W-:-:S04]  /*0e40*/  IMAD.HI.U32 R22, R16, R27, RZ ;  /* 0x0000001b10167227 */ /* 0x000fc800078e00ff */
[----:B------:R-:W-:Y:S02]  /*0e50*/  IMAD.MOV R22, RZ, RZ, -R22 ;  /* 0x000000ffff167224 */ /* 0x000fe400078e0a16 */
[----:B------:R-:W-:Y:S01]  /*0e60*/  @!P6 IMAD.MOV R20, RZ, RZ, -R20 ;  /* 0x000000ffff14e224 */ /* 0x000fe200078e0a14 */
[C---:B------:R-:W-:Y:S01]  /*0e70*/  ISETP.GT.U32.AND P6, PT, R13.reuse, R25, PT ;  /* 0x000000190d00720c */ /* 0x040fe20003fc4070 */
[----:B------:R-:W-:Y:S01]  /*0e80*/  @!P3 IMAD.IADD R24, R24, 0x1, -R13 ;  /* 0x000000011818b824 */ /* 0x000fe200078e0a0d */
[C---:B------:R-:W-:Y:S01]  /*0e90*/  ISETP.GT.U32.AND P3, PT, R13.reuse, R28, PT ;  /* 0x0000001c0d00720c */ /* 0x040fe20003f64070 */
[----:B------:R-:W-:Y:S02]  /*0ea0*/  IMAD R27, R13, R22, R27 ;  /* 0x000000160d1b7224 */ /* 0x000fe400078e021b */
[----:B------:R-:W-:Y:S01]  /*0eb0*/  @!P0 IMAD.IADD R26, R26, 0x1, -R13 ;  /* 0x000000011a1a8824 */ /* 0x000fe200078e0a0d */
[----:B------:R-:W-:Y:S01]  /*0ec0*/  ISETP.GE.AND P0, PT, R32, RZ, PT ;  /* 0x000000ff2000720c */ /* 0x000fe20003f06270 */
[----:B------:R-:W-:-:S02]  /*0ed0*/  IMAD.MOV.U32 R22, RZ, RZ, R24 ;  /* 0x000000ffff167224 */ /* 0x000fc400078e0018 */
[----:B------:R-:W-:-:S04]  /*0ee0*/  IMAD.HI.U32 R29, R16, R30, RZ ;  /* 0x0000001e101d7227 */ /* 0x000fc800078e00ff */
[----:B------:R-:W-:Y:S01]  /*0ef0*/  @!P5 IMAD.MOV R22, RZ, RZ, -R22 ;  /* 0x000000ffff16d224 */ /* 0x000fe200078e0a16 */
[----:B------:R-:W-:Y:S01]  /*0f00*/  ISETP.GT.U32.AND P5, PT, R13, R26, PT ;  /* 0x0000001a0d00720c */ /* 0x000fe20003fa4070 */
[----:B------:R-:W-:Y:S02]  /*0f10*/  IMAD.MOV R29, RZ, RZ, -R29 ;  /* 0x000000ffff1d7224 */ /* 0x000fe400078e0a1d */
[--C-:B------:R-:W-:Y:S02]  /*0f20*/  @!P6 IMAD.IADD R25, R25, 0x1, -R13.reuse ;  /* 0x000000011919e824 */ /* 0x100fe400078e0a0d */
[C---:B------:R-:W-:Y:S01]  /*0f30*/  IMAD R30, R13.reuse, R29, R30 ;  /* 0x0000001d0d1e7224 */ /* 0x040fe200078e021e */
[----:B------:R-:W-:Y:S01]  /*0f40*/  IABS R29, R36 ;  /* 0x00000024001d7213 */ /* 0x000fe20000000000 */
[----:B------:R-:W-:Y:S01]  /*0f50*/  @!P3 IMAD.IADD R28, R28, 0x1, -R13 ;  /* 0x000000011c1cb824 */ /* 0x000fe200078e0a0d */
[----:B------:R-:W-:Y:S01]  /*0f60*/  ISETP.GT.U32.AND P6, PT, R13, R25, PT ;  /* 0x000000190d00720c */ /* 0x000fe20003fc4070 */
[----:B------:R-:W-:Y:S01]  /*0f70*/  @!P2 IMAD.MOV R21, RZ, RZ, -R21 ;  /* 0x000000ffff15a224 */ /* 0x000fe200078e0a15 */
[----:B------:R-:W-:Y:S01]  /*0f80*/  ISETP.GE.AND P2, PT, R31, RZ, PT ;  /* 0x000000ff1f00720c */ /* 0x000fe20003f46270 */
[----:B------:R-:W-:Y:S01]  /*0f90*/  IMAD.HI.U32 R24, R16, R29, RZ ;  /* 0x0000001d10187227 */ /* 0x000fe200078e00ff */
[----:B------:R-:W-:-:S03]  /*0fa0*/  ISETP.GT.U32.AND P3, PT, R13, R28, PT ;  /* 0x0000001c0d00720c */ /* 0x000fc60003f64070 */
[----:B------:R-:W-:Y:S01]  /*0fb0*/  @!P5 IMAD.IADD R26, R26, 0x1, -R13 ;  /* 0x000000011a1ad824 */ /* 0x000fe200078e0a0d */
[----:B------:R-:W-:Y:S01]  /*0fc0*/  ISETP.GT.U32.AND P5, PT, R13, R27, PT ;  /* 0x0000001b0d00720c */ /* 0x000fe20003fa4070 */
[----:B------:R-:W-:Y:S02]  /*0fd0*/  IMAD.MOV R32, RZ, RZ, -R24 ;  /* 0x000000ffff207224 */ /* 0x000fe400078e0a18 */
[----:B------:R-:W-:-:S04]  /*0fe0*/  IMAD.HI.U32 R24, R16, R33, RZ ;  /* 0x0000002110187227 */ /* 0x000fc800078e00ff */
[----:B------:R-:W-:Y:S01]  /*0ff0*/  @!P6 IMAD.IADD R25, R25, 0x1, -R13 ;  /* 0x000000011919e824 */ /* 0x000fe200078e0a0d */
[C---:B------:R-:W-:Y:S01]  /*1000*/  ISETP.GT.U32.AND P6, PT, R13.reuse, R30, PT ;  /* 0x0000001e0d00720c */ /* 0x040fe20003fc4070 */
[----:B------:R-:W-:Y:S02]  /*1010*/  IMAD R29, R13, R32, R29 ;  /* 0x000000200d1d7224 */ /* 0x000fe400078e021d */
[----:B------:R-:W-:-:S04]  /*1020*/  IMAD.HI.U32 R31, R16, R34, RZ ;  /* 0x00000022101f7227 */ /* 0x000fc800078e00ff */
[----:B------:R-:W-:Y:S01]  /*1030*/  @!P5 IMAD.IADD R27, R27, 0x1, -R13 ;  /* 0x000000011b1bd824 */ /* 0x000fe200078e0a0d */
[C---:B------:R-:W-:Y:S01]  /*1040*/  ISETP.GT.U32.AND P5, PT, R13.reuse, R29, PT ;  /* 0x0000001d0d00720c */ /* 0x040fe20003fa4070 */
[----:B------:R-:W-:Y:S02]  /*1050*/  IMAD.MOV R24, RZ, RZ, -R24 ;  /* 0x000000ffff187224 */ /* 0x000fe400078e0a18 */
[----:B------:R-:W-:Y:S02]  /*1060*/  IMAD.MOV R32, RZ, RZ, -R31 ;  /* 0x000000ffff207224 */ /* 0x000fe400078e0a1f */
[----:B------:R-:W-:Y:S02]  /*1070*/  IMAD R31, R13, R24, R33 ;  /* 0x000000180d1f7224 */ /* 0x000fe400078e0221 */
[----:B------:R-:W-:Y:S02]  /*1080*/  IMAD.MOV.U32 R24, RZ, RZ, R26 ;  /* 0x000000ffff187224 */ /* 0x000fe400078e001a */
[--C-:B------:R-:W-:Y:S01]  /*1090*/  @!P3 IMAD.IADD R28, R28, 0x1, -R13.reuse ;  /* 0x000000011c1cb824 */ /* 0x100fe200078e0a0d */
[----:B------:R-:W-:Y:S01]  /*10a0*/  ISETP.GE.AND P3, PT, R35, RZ, PT ;  /* 0x000000ff2300720c */ /* 0x000fe20003f66270 */
[--C-:B------:R-:W-:Y:S01]  /*10b0*/  @!P6 IMAD.IADD R30, R30, 0x1, -R13.reuse ;  /* 0x000000011e1ee824 */ /* 0x100fe200078e0a0d */
[----:B------:R-:W-:Y:S01]  /*10c0*/  IABS R35, R39 ;  /* 0x0000002700237213 */ /* 0x000fe20000000000 */
[----:B------:R-:W-:Y:S01]  /*10d0*/  @!P1 IMAD.MOV R24, RZ, RZ, -R24 ;  /* 0x000000ffff189224 */ /* 0x000fe200078e0a18 */
[----:B------:R-:W-:Y:S01]  /*10e0*/  ISETP.GT.U32.AND P1, PT, R13, R27, PT ;  /* 0x0000001b0d00720c */ /* 0x000fe20003f24070 */
[----:B------:R-:W-:Y:S01]  /*10f0*/  @!P5 IMAD.IADD R29, R29, 0x1, -R13 ;  /* 0x000000011d1dd824 */ /* 0x000fe200078e0a0d */
[----:B------:R-:W-:Y:S01]  /*1100*/  ISETP.GT.U32.AND P5, PT, R13, R30, PT ;  /* 0x0000001e0d00720c */ /* 0x000fe20003fa4070 */
[----:B------:R-:W-:Y:S01]  /*1110*/  IMAD.HI.U32 R33, R16, R35, RZ ;  /* 0x0000002310217227 */ /* 0x000fe200078e00ff */
[----:B------:R-:W-:-:S02]  /*1120*/  ISETP.GE.AND P6, PT, R36, RZ, PT ;  /* 0x000000ff2400720c */ /* 0x000fc40003fc6270 */
[----:B------:R-:W-:Y:S01]  /*1130*/  IABS R36, R40 ;  /* 0x0000002800247213 */ /* 0x000fe20000000000 */
[C---:B------:R-:W-:Y:S02]  /*1140*/  IMAD R32, R13.reuse, R32, R34 ;  /* 0x000000200d207224 */ /* 0x040fe400078e0222 */
[----:B------:R-:W-:Y:S02]  /*1150*/  IMAD.MOV R34, RZ, RZ, -R33 ;  /* 0x000000ffff227224 */ /* 0x000fe400078e0a21 */
[----:B------:R-:W-:Y:S01]  /*1160*/  IMAD.MOV.U32 R26, RZ, RZ, R28 ;  /* 0x000000ffff1a7224 */ /* 0x000fe200078e001c */
[----:B------:R-:W-:Y:S01]  /*1170*/  IABS R28, R41 ;  /* 0x00000029001c7213 */ /* 0x000fe20000000000 */
[----:B------:R-:W-:Y:S02]  /*1180*/  IMAD R34, R13, R34, R35 ;  /* 0x000000220d227224 */ /* 0x000fe400078e0223 */
[----:B------:R-:W-:Y:S01]  /*1190*/  @!P1 IMAD.IADD R27, R27, 0x1, -R13 ;  /* 0x000000011b1b9824 */ /* 0x000fe200078e0a0d */
[C---:B------:R-:W-:Y:S01]  /*11a0*/  ISETP.GT.U32.AND P1, PT, R13.reuse, R32, PT ;  /* 0x000000200d00720c */ /* 0x040fe20003f24070 */
[----:B------:R-:W-:Y:S01]  /*11b0*/  @!P4 IMAD.MOV R25, RZ, RZ, -R25 ;  /* 0x000000ffff19c224 */ /* 0x000fe200078e0a19 */
[C---:B------:R-:W-:Y:S01]  /*11c0*/  ISETP.GT.U32.AND P4, PT, R13.reuse, R29, PT ;  /* 0x0000001d0d00720c */ /* 0x040fe20003f84070 */
[----:B------:R-:W-:Y:S01]  /*11d0*/  @!P2 IMAD.MOV R26, RZ, RZ, -R26 ;  /* 0x000000ffff1aa224 */ /* 0x000fe200078e0a1a */
[C---:B------:R-:W-:Y:S01]  /*11e0*/  ISETP.GT.U32.AND P2, PT, R13.reuse, R31, PT ;  /* 0x0000001f0d00720c */ /* 0x040fe20003f44070 */
[----:B------:R-:W-:Y:S01]  /*11f0*/  @!P5 IMAD.IADD R30, R30, 0x1, -R13 ;  /* 0x000000011e1ed824 */ /* 0x000fe200078e0a0d */
[----:B------:R-:W-:Y:S01]  /*1200*/  ISETP.GT.U32.AND P5, PT, R13, R34, PT ;  /* 0x000000220d00720c */ /* 0x000fe20003fa4070 */
[----:B------:R-:W-:-:S02]  /*1210*/  IMAD.MOV.U32 R33, RZ, RZ, R36 ;  /* 0x000000ffff217224 */ /* 0x000fc400078e0024 */
[----:B------:R-:W-:Y:S02]  /*1220*/  IMAD.MOV.U32 R35, RZ, RZ, R28 ;  /* 0x000000ffff237224 */ /* 0x000fe400078e001c */
[----:B------:R-:W-:-:S04]  /*1230*/  IMAD.HI.U32 R28, R16, R33, RZ ;  /* 0x00000021101c7227 */ /* 0x000fc800078e00ff */
[----:B------:R-:W-:Y:S02]  /*1240*/  IMAD.MOV R36, RZ, RZ, -R28 ;  /* 0x000000ffff247224 */ /* 0x000fe400078e0a1c */
[--C-:B------:R-:W-:Y:S02]  /*1250*/  @!P1 IMAD.IADD R32, R32, 0x1, -R13.reuse ;  /* 0x0000000120209824 */ /* 0x100fe400078e0a0d */
[--C-:B------:R-:W-:Y:S01]  /*1260*/  @!P4 IMAD.IADD R29, R29, 0x1, -R13.reuse ;  /* 0x000000011d1dc824 */ /* 0x100fe200078e0a0d */
[----:B------:R-:W-:Y:S01]  /*1270*/  ISETP.GE.AND P4, PT, R37, RZ, PT ;  /* 0x000000ff2500720c */ /* 0x000fe20003f86270 */
[----:B------:R-:W-:Y:S01]  /*1280*/  @!P2 IMAD.IADD R31, R31, 0x1, -R13 ;  /* 0x000000011f1fa824 */ /* 0x000fe200078e0a0d */
[----:B------:R-:W-:Y:S01]  /*1290*/  ISETP.GE.AND P2, PT, R38, RZ, PT ;  /* 0x000000ff2600720c */ /* 0x000fe20003f46270 */
[C---:B------:R-:W-:Y:S01]  /*12a0*/  IMAD R33, R13.reuse, R36, R33 ;  /* 0x000000240d217224 */ /* 0x040fe200078e0221 */
[----:B------:R-:W-:Y:S01]  /*12b0*/  IABS R38, R42 ;  /* 0x0000002a00267213 */ /* 0x000fe20000000000 */
[----:B------:R-:W-:Y:S01]  /*12c0*/  @!P5 IMAD.IADD R34, R34, 0x1, -R13 ;  /* 0x000000012222d824 */ /* 0x000fe200078e0a0d */
[C---:B------:R-:W-:Y:S01]  /*12d0*/  ISETP.GT.U32.AND P5, PT, R13.reuse, R32, PT ;  /* 0x000000200d00720c */ /* 0x040fe20003fa4070 */
[----:B------:R-:W-:Y:S01]  /*12e0*/  IMAD.HI.U32 R28, R16, R35, RZ ;  /* 0x00000023101c7227 */ /* 0x000fe200078e00ff */
[----:B------:R-:W-:-:S02]  /*12f0*/  ISETP.GT.U32.AND P1, PT, R13, R31, PT ;  /* 0x0000001f0d00720c */ /* 0x000fc40003f24070 */
[----:B------:R-:W-:Y:S01]  /*1300*/  IABS R37, R43 ;  /* 0x0000002b00257213 */ /* 0x000fe20000000000 */
[----:B------:R-:W-:Y:S01]  /*1310*/  @!P6 IMAD.MOV R29, RZ, RZ, -R29 ;  /* 0x000000ffff1de224 */ /* 0x000fe200078e0a1d */
[C---:B------:R-:W-:Y:S01]  /*1320*/  ISETP.GT.U32.AND P6, PT, R13.reuse, R33, PT ;  /* 0x000000210d00720c */ /* 0x040fe20003fc4070 */
[----:B------:R-:W-:Y:S02]  /*1330*/  IMAD.MOV R36, RZ, RZ, -R28 ;  /* 0x000000ffff247224 */ /* 0x000fe400078e0a1c */
[----:B------:R-:W-:Y:S01]  /*1340*/  @!P0 IMAD.MOV R27, RZ, RZ, -R27 ;  /* 0x000000ffff1b8224 */ /* 0x000fe200078e0a1b */
[C---:B------:R-:W-:Y:S01]  /*1350*/  ISETP.GT.U32.AND P0, PT, R13.reuse, R34, PT ;  /* 0x000000220d00720c */ /* 0x040fe20003f04070 */
[C---:B------:R-:W-:Y:S02]  /*1360*/  IMAD R36, R13.reuse, R36, R35 ;  /* 0x000000240d247224 */ /* 0x040fe400078e0223 */
[----:B------:R-:W-:Y:S02]  /*1370*/  IMAD.MOV.U32 R28, RZ, RZ, R30 ;  /* 0x000000ffff1c7224 */ /* 0x000fe400078e001e */
[--C-:B------:R-:W-:Y:S01]  /*1380*/  @!P5 IMAD.IADD R32, R32, 0x1, -R13.reuse ;  /* 0x000000012020d824 */ /* 0x100fe200078e0a0d */
[----:B------:R-:W-:Y:S01]  /*1390*/  ISETP.GT.U32.AND P5, PT, R13, R36, PT ;  /* 0x000000240d00720c */ /* 0x000fe20003fa4070 */
[----:B------:R-:W-:Y:S01]  /*13a0*/  @!P3 IMAD.MOV R28, RZ, RZ, -R28 ;  /* 0x000000ffff1cb224 */ /* 0x000fe200078e0a1c */
[----:B------:R-:W-:Y:S01]  /*13b0*/  ISETP.GE.AND P3, PT, R39, RZ, PT ;  /* 0x000000ff2700720c */ /* 0x000fe20003f66270 */
[----:B------:R-:W-:Y:S01]  /*13c0*/  @!P1 IMAD.IADD R31, R31, 0x1, -R13 ;  /* 0x000000011f1f9824 */ /* 0x000fe200078e0a0d */
[----:B------:R-:W-:Y:S01]  /*13d0*/  ISETP.GE.AND P1, PT, R40, RZ, PT ;  /* 0x000000ff2800720c */ /* 0x000fe20003f26270 */
[----:B------:R-:W-:-:S04]  /*13e0*/  IMAD.HI.U32 R30, R16, R38, RZ ;  /* 0x00000026101e7227 */ /* 0x000fc800078e00ff */
[----:B------:R-:W-:Y:S01]  /*13f0*/  @!P6 IMAD.IADD R33, R33, 0x1, -R13 ;  /* 0x000000012121e824 */ /* 0x000fe200078e0a0d */
[----:B------:R-:W-:Y:S01]  /*1400*/  ISETP.GE.AND P6, PT, R42, RZ, PT ;  /* 0x000000ff2a00720c */ /* 0x000fe20003fc6270 */
[----:B------:R-:W-:Y:S01]  /*1410*/  IMAD.MOV R30, RZ, RZ, -R30 ;  /* 0x000000ffff1e7224 */ /* 0x000fe200078e0a1e */
[----:B------:R-:W-:Y:S01]  /*1420*/  IADD3 R42, R23, 0x14, RZ ;  /* 0x00000014172a7810 */ /* 0x000fe20007ffe0ff */
[----:B------:R-:W-:Y:S01]  /*1430*/  @!P4 IMAD.MOV R31, RZ, RZ, -R31 ;  /* 0x000000ffff1fc224 */ /* 0x000fe200078e0a1f */
[----:B------:R-:W-:Y:S01]  /*1440*/  ISETP.GT.U32.AND P4, PT, R13, R33, PT ;  /* 0x000000210d00720c */ /* 0x000fe20003f84070 */
[----:B------:R-:W-:Y:S01]  /*1450*/  @!P0 IMAD.IADD R34, R34, 0x1, -R13 ;  /* 0x0000000122228824 */ /* 0x000fe200078e0a0d */
[----:B------:R-:W-:Y:S01]  /*1460*/  ISETP.GE.AND P0, PT, R41, RZ, PT ;  /* 0x000000ff2900720c */ /* 0x000fe20003f06270 */
[----:B------:R-:W-:Y:S01]  /*1470*/  IMAD.HI.U32 R35, R16, R37, RZ ;  /* 0x0000002510237227 */ /* 0x000fe200078e00ff */
[----:B------:R-:W-:-:S03]  /*1480*/  IADD3 R41, R23, 0x16, RZ ;  /* 0x0000001617297810 */ /* 0x000fc60007ffe0ff */
[C---:B------:R-:W-:Y:S01]  /*1490*/  IMAD R38, R13.reuse, R30, R38 ;  /* 0x0000001e0d267224 */ /* 0x040fe200078e0226 */
[----:B------:R-:W-:Y:S01]  /*14a0*/  IABS R39, R41 ;  /* 0x0000002900277213 */ /* 0x000fe20000000000 */
[----:B------:R-:W-:Y:S02]  /*14b0*/  IMAD.MOV.U32 R30, RZ, RZ, R32 ;  /* 0x000000ffff1e7224 */ /* 0x000fe400078e0020 */
[----:B------:R-:W-:Y:S02]  /*14c0*/  @!P5 IMAD.IADD R36, R36, 0x1, -R13 ;  /* 0x000000012424d824 */ /* 0x000fe400078e0a0d */
[----:B------:R-:W-:Y:S02]  /*14d0*/  IMAD.MOV R40, RZ, RZ, -R35 ;  /* 0x000000ffff287224 */ /* 0x000fe400078e0a23 */
[----:B------:R-:W-:Y:S01]  /*14e0*/  IMAD.MOV.U32 R32, RZ, RZ, R34 ;  /* 0x000000ffff207224 */ /* 0x000fe200078e0022 */
[C---:B------:R-:W-:Y:S01]  /*14f0*/  ISETP.GT.U32.AND P5, PT, R13.reuse, R36, PT ;  /* 0x000000240d00720c */ /* 0x040fe20003fa4070 */
[C---:B------:R-:W-:Y:S01]  /*1500*/  IMAD R34, R13.reuse, R40, R37 ;  /* 0x000000280d227224 */ /* 0x040fe200078e0225 */
[----:B------:R-:W-:Y:S01]  /*1510*/  IABS R37, R42 ;  /* 0x0000002a00257213 */ /* 0x000fe20000000000 */
[----:B------:R-:W-:Y:S01]  /*1520*/  @!P3 IMAD.MOV R32, RZ, RZ, -R32 ;  /* 0x000000ffff20b224 */ /* 0x000fe200078e0a20 */
[----:B------:R-:W-:Y:S01]  /*1530*/  ISETP.GT.U32.AND P3, PT, R13, R38, PT ;  /* 0x000000260d00720c */ /* 0x000fe20003f64070 */
[----:B------:R-:W-:Y:S01]  /*1540*/  @!P4 IMAD.IADD R33, R33, 0x1, -R13 ;  /* 0x000000012121c824 */ /* 0x000fe200078e0a0d */
[----:B------:R-:W-:Y:S01]  /*1550*/  ISETP.GT.U32.AND P4, PT, R13, R34, PT ;  /* 0x000000220d00720c */ /* 0x000fe20003f84070 */
[----:B------:R-:W-:-:S04]  /*1560*/  IMAD.HI.U32 R35, R16, R39, RZ ;  /* 0x0000002710237227 */ /* 0x000fc800078e00ff */
[----:B------:R-:W-:Y:S02]  /*1570*/  IMAD.MOV R40, RZ, RZ, -R35 ;  /* 0x000000ffff287224 */ /* 0x000fe400078e0a23 */
[----:B------:R-:W-:Y:S01]  /*1580*/  @!P5 IMAD.IADD R36, R36, 0x1, -R13 ;  /* 0x000000012424d824 */ /* 0x000fe200078e0a0d */
[----:B------:R-:W-:Y:S01]  /*1590*/  ISETP.GE.AND P5, PT, R41, RZ, PT ;  /* 0x000000ff2900720c */ /* 0x000fe20003fa6270 */
[----:B------:R-:W-:Y:S02]  /*15a0*/  @!P1 IMAD.MOV R33, RZ, RZ, -R33 ;  /* 0x000000ffff219224 */ /* 0x000fe400078e0a21 */
[----:B------:R-:W-:Y:S01]  /*15b0*/  @!P3 IMAD.IADD R38, R38, 0x1, -R13 ;  /* 0x000000012626b824 */ /* 0x000fe200078e0a0d */
[----:B------:R-:W-:Y:S01]  /*15c0*/  ISETP.GE.AND P3, PT, R42, RZ, PT ;  /* 0x000000ff2a00720c */ /* 0x000fe20003f66270 */
[C---:B------:R-:W-:Y:S01]  /*15d0*/  IMAD R40, R13.reuse, R40, R39 ;  /* 0x000000280d287224 */ /* 0x040fe200078e0227 */
[----:B------:R-:W-:Y:S01]  /*15e0*/  IABS R39, R55 ;  /* 0x0000003700277213 */ /* 0x000fe20000000000 */
[----:B------:R-:W-:Y:S01]  /*15f0*/  @!P4 IMAD.IADD R34, R34, 0x1, -R13 ;  /* 0x000000012222c824 */ /* 0x000fe200078e0a0d */
[----:B------:R-:W-:Y:S01]  /*1600*/  ISETP.GT.U32.AND P1, PT, R13, R38, PT ;  /* 0x000000260d00720c */ /* 0x000fe20003f24070 */
[----:B------:R-:W-:-:S02]  /*1610*/  IMAD.MOV.U32 R45, RZ, RZ, R36 ;  /* 0x000000ffff2d7224 */ /* 0x000fc400078e0024 */
[----:B------:R-:W-:Y:S01]  /*1620*/  @!P2 IMAD.MOV R30, RZ, RZ, -R30 ;  /* 0x000000ffff1ea224 */ /* 0x000fe200078e0a1e */
[----:B------:R-:W-:Y:S01]  /*1630*/  ISETP.GE.AND P2, PT, R43, RZ, PT ;  /* 0x000000ff2b00720c */ /* 0x000fe20003f46270 */
[----:B------:R-:W-:Y:S01]  /*1640*/  @!P0 IMAD.MOV R45, RZ, RZ, -R45 ;  /* 0x000000ffff2d8224 */ /* 0x000fe200078e0a2d */
[----:B------:R-:W-:Y:S01]  /*1650*/  IADD3 R43, R23, 0x12, RZ ;  /* 0x00000012172b7810 */ /* 0x000fe20007ffe0ff */
[----:B------:R-:W-:Y:S01]  /*1660*/  IMAD.HI.U32 R35, R16, R37, RZ ;  /* 0x0000002510237227 */ /* 0x000fe200078e00ff */
[C---:B------:R-:W-:Y:S02]  /*1670*/  ISETP.GT.U32.AND P4, PT, R13.reuse, R34, PT ;  /* 0x000000220d00720c */ /* 0x040fe40003f84070 */
[----:B------:R-:W-:Y:S01]  /*1680*/  ISETP.GT.U32.AND P0, PT, R13, R40, PT ;  /* 0x000000280d00720c */ /* 0x000fe20003f04070 */
[----:B------:R-:W-:Y:S01]  /*1690*/  IMAD.MOV R42, RZ, RZ, -R35 ;  /* 0x000000ffff2a7224 */ /* 0x000fe200078e0a23 */
[----:B------:R-:W-:Y:S01]  /*16a0*/  IABS R41, R43 ;  /* 0x0000002b00297213 */ /* 0x000fe20000000000 */
[----:B------:R-:W-:Y:S01]  /*16b0*/  @!P1 IMAD.IADD R38, R38, 0x1, -R13 ;  /* 0x0000000126269824 */ /* 0x000fe200078e0a0d */
[----:B------:R-:W-:-:S02]  /*16c0*/  IADD3 R35, R23, 0x10, RZ ;  /* 0x0000001017237810 */ /* 0x000fc40007ffe0ff */
[----:B------:R-:W-:Y:S01]  /*16d0*/  ISETP.GE.AND P1, PT, R43, RZ, PT ;  /* 0x000000ff2b00720c */ /* 0x000fe20003f26270 */
[----:B------:R-:W-:Y:S01]  /*16e0*/  IMAD.HI.U32 R36, R16, R41, RZ ;  /* 0x0000002910247227 */ /* 0x000fe200078e00ff */
[----:B------:R-:W0:Y:S03]  /*16f0*/  I2F.RP R43, R49 ;  /* 0x00000031002b7306 */ /* 0x000e260000209400 */
[----:B------:R-:W-:Y:S02]  /*1700*/  IMAD.MOV R44, RZ, RZ, -R36 ;  /* 0x000000ffff2c7224 */ /* 0x000fe400078e0a24 */
[----:B------:R-:W-:Y:S01]  /*1710*/  IMAD R36, R13, R42, R37 ;  /* 0x0000002a0d247224 */ /* 0x000fe200078e0225 */
[----:B------:R-:W-:Y:S01]  /*1720*/  IABS R37, R35 ;  /* 0x0000002300257213 */ /* 0x000fe20000000000 */
[--C-:B------:R-:W-:Y:S02]  /*1730*/  @!P4 IMAD.IADD R34, R34, 0x1, -R13.reuse ;  /* 0x000000012222c824 */ /* 0x100fe400078e0a0d */
[----:B------:R-:W-:Y:S01]  /*1740*/  @!P0 IMAD.IADD R40, R40, 0x1, -R13 ;  /* 0x0000000128288824 */ /* 0x000fe200078e0a0d */
[----:B------:R-:W-:Y:S01]  /*1750*/  ISETP.GE.AND P0, PT, R35, RZ, PT ;  /* 0x000000ff2300720c */ /* 0x000fe20003f06270 */
[----:B------:R-:W-:Y:S01]  /*1760*/  IMAD.MOV.U32 R47, RZ, RZ, R38 ;  /* 0x000000ffff2f7224 */ /* 0x000fe200078e0026 */
[C---:B------:R-:W-:Y:S01]  /*1770*/  ISETP.GT.U32.AND P4, PT, R13.reuse, R36, PT ;  /* 0x000000240d00720c */ /* 0x040fe20003f84070 */
[----:B------:R-:W-:Y:S01]  /*1780*/  IMAD R42, R13, R44, R41 ;  /* 0x0000002c0d2a7224 */ /* 0x000fe200078e0229 */
[----:B------:R-:W-:Y:S01]  /*1790*/  IADD3 R41, R23, 0xe, RZ ;  /* 0x0000000e17297810 */ /* 0x000fe20007ffe0ff */
[----:B------:R-:W-:Y:S01]  /*17a0*/  @!P6 IMAD.MOV R47, RZ, RZ, -R47 ;  /* 0x000000ffff2fe224 */ /* 0x000fe200078e0a2f */
[C---:B------:R-:W-:Y:S01]  /*17b0*/  ISETP.GT.U32.AND P6, PT, R13.reuse, R40, PT ;  /* 0x000000280d00720c */ /* 0x040fe20003fc4070 */
[----:B------:R-:W-:Y:S01]  /*17c0*/  IMAD.MOV.U32 R57, RZ, RZ, R34 ;  /* 0x000000ffff397224 */ /* 0x000fe200078e0022 */
[----:B------:R-:W-:Y:S01]  /*17d0*/  IABS R44, R41 ;  /* 0x00000029002c7213 */ /* 0x000fe20000000000 */
[----:B------:R-:W-:Y:S01]  /*17e0*/  IMAD.HI.U32 R35, R16, R37, RZ ;  /* 0x0000002510237227 */ /* 0x000fe200078e00ff */
[----:B0-----:R-:W0:Y:S03]  /*17f0*/  MUFU.RCP R43, R43 ;  /* 0x0000002b002b7308 */ /* 0x001e260000001000 */
[----:B------:R-:W-:Y:S01]  /*1800*/  @!P2 IMAD.MOV R57, RZ, RZ, -R57 ;  /* 0x000000ffff39a224 */ /* 0x000fe200078e0a39 */
[----:B------:R-:W-:Y:S01]  /*1810*/  ISETP.GT.U32.AND P2, PT, R13, R42, PT ;  /* 0x0000002a0d00720c */ /* 0x000fe20003f44070 */
[----:B------:R-:W-:-:S02]  /*1820*/  IMAD.MOV R38, RZ, RZ, -R35 ;  /* 0x000000ffff267224 */ /* 0x000fc400078e0a23 */
[----:B------:R-:W-:-:S04]  /*1830*/  IMAD.HI.U32 R34, R16, R44, RZ ;  /* 0x0000002c10227227 */ /* 0x000fc800078e00ff */
[C---:B------:R-:W-:Y:S02]  /*1840*/  IMAD R38, R13.reuse, R38, R37 ;  /* 0x000000260d267224 */ /* 0x040fe400078e0225 */
[--C-:B------:R-:W-:Y:S02]  /*1850*/  @!P6 IMAD.IADD R40, R40, 0x1, -R13.reuse ;  /* 0x000000012828e824 */ /* 0x100fe400078e0a0d */
[----:B------:R-:W-:Y:S01]  /*1860*/  IMAD.MOV R34, RZ, RZ, -R34 ;  /* 0x000000ffff227224 */ /* 0x000fe200078e0a22 */
[----:B------:R-:W-:Y:S01]  /*1870*/  ISETP.GT.U32.AND P6, PT, R13, R38, PT ;  /* 0x000000260d00720c */ /* 0x000fe20003fc4070 */
[----:B------:R-:W-:Y:S01]  /*1880*/  @!P2 IMAD.IADD R42, R42, 0x1, -R13 ;  /* 0x000000012a2aa824 */ /* 0x000fe200078e0a0d */
[----:B0-----:R-:W-:Y:S01]  /*1890*/  IADD3 R43, R43, 0xffffffe, RZ ;  /* 0x0ffffffe2b2b7810 */ /* 0x001fe20007ffe0ff */
[C---:B------:R-:W-:Y:S02]  /*18a0*/  IMAD R44, R13.reuse, R34, R44 ;  /* 0x000000220d2c7224 */ /* 0x040fe400078e022c */
[----:B------:R-:W-:Y:S01]  /*18b0*/  IMAD.HI.U32 R35, R16, R46, RZ ;  /* 0x0000002e10237227 */ /* 0x000fe200078e00ff */
[----:B------:R-:W-:-:S03]  /*18c0*/  ISETP.GT.U32.AND P2, PT, R13, R42, PT ;  /* 0x0000002a0d00720c */ /* 0x000fc60003f44070 */
[----:B------:R-:W-:Y:S02]  /*18d0*/  @!P4 IMAD.IADD R36, R36, 0x1, -R13 ;  /* 0x000000012424c824 */ /* 0x000fe400078e0a0d */
[----:B------:R-:W-:-:S03]  /*18e0*/  IMAD.HI.U32 R37, R16, R39, RZ ;  /* 0x0000002710257227 */ /* 0x000fc600078e00ff */
[C---:B------:R-:W-:Y:S01]  /*18f0*/  ISETP.GT.U32.AND P4, PT, R13.reuse, R36, PT ;  /* 0x000000240d00720c */ /* 0x040fe20003f84070 */
[----:B------:R-:W-:Y:S02]  /*1900*/  @!P6 IMAD.IADD R38, R38, 0x1, -R13 ;  /* 0x000000012626e824 */ /* 0x000fe400078e0a0d */
[----:B------:R-:W-:Y:S02]  /*1910*/  IMAD.MOV R35, RZ, RZ, -R35 ;  /* 0x000000ffff237224 */ /* 0x000fe400078e0a23 */
[----:B------:R-:W-:Y:S01]  /*1920*/  @!P2 IMAD.IADD R42, R42, 0x1, -R13 ;  /* 0x000000012a2aa824 */ /* 0x000fe200078e0a0d */
[C---:B------:R-:W-:Y:S01]  /*1930*/  ISETP.GT.U32.AND P6, PT, R13.reuse, R38, PT ;  /* 0x000000260d00720c */ /* 0x040fe20003fc4070 */
[----:B------:R-:W-:Y:S01]  /*1940*/  IMAD.MOV R48, RZ, RZ, -R37 ;  /* 0x000000ffff307224 */ /* 0x000fe200078e0a25 */
[C---:B------:R-:W-:Y:S01]  /*1950*/  ISETP.GT.U32.AND P2, PT, R13.reuse, R44, PT ;  /* 0x0000002c0d00720c */ /* 0x040fe20003f44070 */
[----:B------:R-:W-:Y:S01]  /*1960*/  IMAD R46, R13, R35, R46 ;  /* 0x000000230d2e7224 */ /* 0x000fe200078e022e */
[----:B------:R-:W-:Y:S01]  /*1970*/  IADD3 R37, R23, 0x8, RZ ;  /* 0x0000000817257810 */ /* 0x000fe20007ffe0ff */
[----:B------:R-:W-:Y:S01]  /*1980*/  IMAD.MOV.U32 R59, RZ, RZ, R40 ;  /* 0x000000ffff3b7224 */ /* 0x000fe200078e0028 */
[----:B------:R-:W0:Y:S01]  /*1990*/  F2I.FTZ.U32.TRUNC.NTZ R35, R43 ;  /* 0x0000002b00237305 */ /* 0x000e22000021f000 */
[----:B------:R-:W-:Y:S01]  /*19a0*/  IMAD R40, R13, R48, R39 ;  /* 0x000000300d287224 */ /* 0x000fe200078e0227 */
[----:B------:R-:W-:Y:S01]  /*19b0*/  IABS R48, R37 ;  /* 0x0000002500307213 */ /* 0x000fe20000000000 */
[----:B------:R-:W-:Y:S01]  /*19c0*/  @!P4 IMAD.IADD R36, R36, 0x1, -R13 ;  /* 0x000000012424c824 */ /* 0x000fe200078e0a0d */
[----:B------:R-:W-:Y:S01]  /*19d0*/  IADD3 R39, R23, 0x6, RZ ;  /* 0x0000000617277810 */ /* 0x000fe20007ffe0ff */
[----:B------:R-:W-:Y:S01]  /*19e0*/  @!P5 IMAD.MOV R59, RZ, RZ, -R59 ;  /* 0x000000ffff3bd224 */ /* 0x000fe200078e0a3b */
[----:B------:R-:W-:Y:S01]  /*19f0*/  ISETP.GE.AND P4, PT, R41, RZ, PT ;  /* 0x000000ff2900720c */ /* 0x000fe20003f86270 */
[--C-:B------:R-:W-:Y:S01]  /*1a00*/  @!P6 IMAD.IADD R38, R38, 0x1, -R13.reuse ;  /* 0x000000012626e824 */ /* 0x100fe200078e0a0d */
[C---:B------:R-:W-:Y:S01]  /*1a10*/  ISETP.GT.U32.AND P6, PT, R13.reuse, R46, PT ;  /* 0x0000002e0d00720c */ /* 0x040fe20003fc4070 */
[----:B------:R-:W-:Y:S01]  /*1a20*/  @!P2 IMAD.IADD R44, R44, 0x1, -R13 ;  /* 0x000000012c2ca824 */ /* 0x000fe200078e0a0d */
[----:B------:R-:W-:Y:S01]  /*1a30*/  ISETP.GT.U32.AND P2, PT, R13, R40, PT ;  /* 0x000000280d00720c */ /* 0x000fe20003f44070 */
[----:B------:R-:W-:Y:S01]  /*1a40*/  IMAD.MOV.U32 R61, RZ, RZ, R36 ;  /* 0x000000ffff3d7224 */ /* 0x000fe200078e0024 */
[C---:B------:R-:W-:Y:S01]  /*1a50*/  ISETP.GE.AND P5, PT, R23.reuse, RZ, PT ;  /* 0x000000ff1700720c */ /* 0x040fe20003fa6270 */
[----:B------:R-:W-:Y:S01]  /*1a60*/  IMAD.MOV.U32 R63, RZ, RZ, R42 ;  /* 0x000000ffff3f7224 */ /* 0x000fe200078e002a */
[----:B------:R-:W-:Y:S01]  /*1a70*/  IADD3 R41, R23, 0x4, RZ ;  /* 0x0000000417297810 */ /* 0x000fe20007ffe0ff */
[----:B------:R-:W-:Y:S01]  /*1a80*/  IMAD.HI.U32 R23, R16, R48, RZ ;  /* 0x0000003010177227 */ /* 0x000fe200078e00ff */
[----:B------:R-:W-:-:S02]  /*1a90*/  IABS R50, R39 ;  /* 0x0000002700327213 */ /* 0x000fc40000000000 */
[----:B------:R-:W-:Y:S01]  /*1aa0*/  IABS R51, R41 ;  /* 0x0000002900337213 */ /* 0x000fe20000000000 */
[----:B------:R-:W-:Y:S02]  /*1ab0*/  @!P3 IMAD.MOV R61, RZ, RZ, -R61 ;  /* 0x000000ffff3db224 */ /* 0x000fe400078e0a3d */
[--C-:B------:R-:W-:Y:S01]  /*1ac0*/  @!P6 IMAD.IADD R46, R46, 0x1, -R13.reuse ;  /* 0x000000012e2ee824 */ /* 0x100fe200078e0a0d */
[C---:B------:R-:W-:Y:S01]  /*1ad0*/  ISETP.GT.U32.AND P6, PT, R13.reuse, R44, PT ;  /* 0x0000002c0d00720c */ /* 0x040fe20003fc4070 */
[----:B------:R-:W-:Y:S02]  /*1ae0*/  @!P2 IMAD.IADD R40, R40, 0x1, -R13 ;  /* 0x000000012828a824 */ /* 0x000fe400078e0a0d */
[----:B------:R-:W-:Y:S01]  /*1af0*/  IMAD.MOV R23, RZ, RZ, -R23 ;  /* 0x000000ffff177224 */ /* 0x000fe200078e0a17 */
[C---:B------:R-:W-:Y:S01]  /*1b00*/  ISETP.GT.U32.AND P3, PT, R13.reuse, R46, PT ;  /* 0x0000002e0d00720c */ /* 0x040fe20003f64070 */
[----:B------:R-:W-:Y:S01]  /*1b10*/  IMAD.HI.U32 R34, R16, R50, RZ ;  /* 0x0000003210227227 */ /* 0x000fe200078e00ff */
[----:B------:R-:W-:-:S03]  /*1b20*/  ISETP.GT.U32.AND P2, PT, R13, R40, PT ;  /* 0x000000280d00720c */ /* 0x000fc60003f44070 */
[----:B------:R-:W-:Y:S02]  /*1b30*/  IMAD R48, R13, R23, R48 ;  /* 0x000000170d307224 */ /* 0x000fe400078e0230 */
[----:B------:R-:W-:Y:S02]  /*1b40*/  IMAD.MOV R34, RZ, RZ, -R34 ;  /* 0x000000ffff227224 */ /* 0x000fe400078e0a22 */
[----:B------:R-:W-:-:S04]  /*1b50*/  IMAD.HI.U32 R23, R16, R54, RZ ;  /* 0x0000003610177227 */ /* 0x000fc800078e00ff */
[C---:B------:R-:W-:Y:S02]  /*1b60*/  IMAD R50, R13.reuse, R34, R50 ;  /* 0x000000220d327224 */ /* 0x040fe400078e0232 */
[----:B------:R-:W-:Y:S02]  /*1b70*/  IMAD.MOV R23, RZ, RZ, -R23 ;  /* 0x000000ffff177224 */ /* 0x000fe400078e0a17 */
[----:B------:R-:W-:Y:S02]  /*1b80*/  IMAD.MOV.U32 R34, RZ, RZ, R51 ;  /* 0x000000ffff227224 */ /* 0x000fe400078e0033 */
[C---:B------:R-:W-:Y:S02]  /*1b90*/  IMAD R54, R13.reuse, R23, R54 ;  /* 0x000000170d367224 */ /* 0x040fe400078e0236 */
[----:B------:R-:W-:Y:S01]  /*1ba0*/  @!P3 IMAD.IADD R46, R46, 0x1, -R13 ;  /* 0x000000012e2eb824 */ /* 0x000fe200078e0a0d */
[----:B------:R-:W-:Y:S01]  /*1bb0*/  ISETP.GT.U32.AND P3, PT, R13, R50, PT ;  /* 0x000000320d00720c */ /* 0x000fe20003f64070 */
[----:B------:R-:W-:-:S04]  /*1bc0*/  IMAD.HI.U32 R23, R16, R34, RZ ;  /* 0x0000002210177227 */ /* 0x000fc800078e00ff */
[----:B------:R-:W-:Y:S01]  /*1bd0*/  @!P6 IMAD.IADD R44, R44, 0x1, -R13 ;  /* 0x000000012c2ce824 */ /* 0x000fe200078e0a0d */
[C---:B------:R-:W-:Y:S01]  /*1be0*/  ISETP.GT.U32.AND P6, PT, R13.reuse, R48, PT ;  /* 0x000000300d00720c */ /* 0x040fe20003fc4070 */
[----:B0-----:R-:W-:Y:S02]  /*1bf0*/  IMAD.MOV R36, RZ, RZ, -R35 ;  /* 0x000000ffff247224 */ /* 0x001fe400078e0a23 */
[----:B------:R-:W-:Y:S01]  /*1c00*/  @!P2 IMAD.IADD R40, R40, 0x1, -R13 ;  /* 0x000000012828a824 */ /* 0x000fe200078e0a0d */
[----:B------:R-:W-:Y:S01]  /*1c10*/  ISETP.GT.U32.AND P2, PT, R13, R54, PT ;  /* 0x000000360d00720c */ /* 0x000fe20003f44070 */
[----:B------:R-:W-:Y:S02]  /*1c20*/  IMAD.MOV R23, RZ, RZ, -R23 ;  /* 0x000000ffff177224 */ /* 0x000fe400078e0a17 */
[----:B------:R-:W-:-:S04]  /*1c30*/  IMAD.HI.U32 R16, R16, R52, RZ ;  /* 0x0000003410107227 */ /* 0x000fc800078e00ff */
[----:B------:R-:W-:Y:S02]  /*1c40*/  IMAD R43, R36, R49, RZ ;  /* 0x00000031242b7224 */ /* 0x000fe400078e02ff */
[----:B------:R-:W-:Y:S01]  /*1c50*/  IMAD R36, R13, R23, R34 ;  /* 0x000000170d247224 */ /* 0x000fe200078e0222 */
[----:B------:R-:W-:Y:S01]  /*1c60*/  SHF.R.S32.HI R23, RZ, 0x1f, R14 ;  /* 0x0000001fff177819 */ /* 0x000fe2000001140e */
[----:B------:R-:W-:Y:S02]  /*1c70*/  IMAD.MOV R16, RZ, RZ, -R16 ;  /* 0x000000ffff107224 */ /* 0x000fe400078e0a10 */
[----:B------:R-:W-:Y:S01]  /*1c80*/  IMAD.MOV.U32 R34, RZ, RZ, RZ ;  /* 0x000000ffff227224 */ /* 0x000fe200078e00ff */
[----:B------:R-:W-:Y:S01]  /*1c90*/  LEA.HI R77, R23, R14, RZ, 0x5 ;  /* 0x0000000e174d7211 */ /* 0x000fe200078f28ff */
[----:B------:R-:W-:Y:S01]  /*1ca0*/  IMAD R52, R13, R16, R52 ;  /* 0x000000100d347224 */ /* 0x000fe200078e0234 */
[----:B------:R-:W-:Y:S01]  /*1cb0*/  SHF.R.S32.HI R16, RZ, 0x2, R0 ;  /* 0x00000002ff107819 */ /* 0x000fe20000011400 */
[----:B------:R-:W-:Y:S01]  /*1cc0*/  IMAD.HI.U32 R34, R35, R43, R34 ;  /* 0x0000002b23227227 */ /* 0x000fe200078e0022 */
[----:B------:R-:W-:-:S02]  /*1cd0*/  SHF.R.S32.HI R77, RZ, 0x5, R77 ;  /* 0x00000005ff4d7819 */ /* 0x000fc4000001144d */
[----:B------:R-:W-:Y:S01]  /*1ce0*/  SGXT R16, R16, 0x1 ;  /* 0x000000011010781a */ /* 0x000fe20000000200 */
[--C-:B------:R-:W-:Y:S02]  /*1cf0*/  @!P3 IMAD.IADD R50, R50, 0x1, -R13.reuse ;  /* 0x000000013232b824 */ /* 0x100fe400078e0a0d */
[--C-:B------:R-:W-:Y:S01]  /*1d00*/  @!P6 IMAD.IADD R48, R48, 0x1, -R13.reuse ;  /* 0x000000013030e824 */ /* 0x100fe200078e0a0d */
[C---:B------:R-:W-:Y:S01]  /*1d10*/  ISETP.GT.U32.AND P6, PT, R13.reuse, R36, PT ;  /* 0x000000240d00720c */ /* 0x040fe20003fc4070 */
[----:B------:R-:W-:Y:S01]  /*1d20*/  @!P2 IMAD.IADD R54, R54, 0x1, -R13 ;  /* 0x000000013636a824 */ /* 0x000fe200078e0a0d */
[C---:B------:R-:W-:Y:S01]  /*1d30*/  ISETP.GT.U32.AND P2, PT, R13.reuse, R52, PT ;  /* 0x000000340d00720c */ /* 0x040fe20003f44070 */
[----:B------:R-:W-:Y:S01]  /*1d40*/  @!P1 IMAD.MOV R63, RZ, RZ, -R63 ;  /* 0x000000ffff3f9224 */ /* 0x000fe200078e0a3f */
[C---:B------:R-:W-:Y:S01]  /*1d50*/  ISETP.GT.U32.AND P1, PT, R13.reuse, R50, PT ;  /* 0x000000320d00720c */ /* 0x040fe20003f24070 */
[----:B------:R-:W-:Y:S01]  /*1d60*/  IMAD.HI.U32 R34, R34, R72, RZ ;  /* 0x0000004822227227 */ /* 0x000fe200078e00ff */
[----:B------:R-:W-:-:S02]  /*1d70*/  ISETP.GT.U32.AND P3, PT, R13, R48, PT ;  /* 0x000000300d00720c */ /* 0x000fc40003f64070 */
[----:B------:R-:W-:Y:S01]  /*1d80*/  LOP3.LUT R23, R16, 0x90, RZ, 0xc0, !PT ;  /* 0x0000009010177812 */ /* 0x000fe200078ec0ff */
[----:B------:R-:W-:Y:S02]  /*1d90*/  IMAD.MOV R34, RZ, RZ, -R34 ;  /* 0x000000ffff227224 */ /* 0x000fe400078e0a22 */
[----:B------:R-:W-:Y:S02]  /*1da0*/  IMAD.MOV.U32 R65, RZ, RZ, R38 ;  /* 0x000000ffff417224 */ /* 0x000fe400078e0026 */
[----:B------:R-:W-:Y:S02]  /*1db0*/  IMAD R72, R49, R34, R72 ;  /* 0x0000002231487224 */ /* 0x000fe400078e0248 */
[--C-:B------:R-:W-:Y:S01]  /*1dc0*/  @!P6 IMAD.IADD R36, R36, 0x1, -R13.reuse ;  /* 0x000000012424e824 */ /* 0x100fe200078e0a0d */
[----:B------:R-:W-:Y:S01]  /*1dd0*/  ISETP.GT.U32.AND P6, PT, R13, R54, PT ;  /* 0x000000360d00720c */ /* 0x000fe20003fc4070 */
[--C-:B------:R-:W-:Y:S01]  /*1de0*/  @!P1 IMAD.IADD R50, R50, 0x1, -R13.reuse ;  /* 0x0000000132329824 */ /* 0x100fe200078e0a0d */
[----:B------:R-:W-:Y:S01]  /*1df0*/  ISETP.GT.U32.AND P1, PT, R49, R72, PT ;  /* 0x000000483100720c */ /* 0x000fe20003f24070 */
[----:B------:R-:W-:-:S02]  /*1e00*/  @!P2 IMAD.IADD R52, R52, 0x1, -R13 ;  /* 0x000000013434a824 */ /* 0x000fc400078e0a0d */
[----:B------:R-:W-:Y:S01]  /*1e10*/  @!P0 IMAD.MOV R65, RZ, RZ, -R65 ;  /* 0x000000ffff418224 */ /* 0x000fe200078e0a41 */
[----:B------:R-:W-:Y:S01]  /*1e20*/  ISETP.GT.U32.AND P0, PT, R13, R36, PT ;  /* 0x000000240d00720c */ /* 0x000fe20003f04070 */
[--C-:B------:R-:W-:Y:S01]  /*1e30*/  @!P3 IMAD.IADD R48, R48, 0x1, -R13.reuse ;  /* 0x000000013030b824 */ /* 0x100fe200078e0a0d */
[----:B------:R-:W-:Y:S01]  /*1e40*/  ISETP.GE.AND P3, PT, R53, RZ, PT ;  /* 0x000000ff3500720c */ /* 0x000fe20003f66270 */
[----:B------:R-:W-:Y:S01]  /*1e50*/  @!P4 IMAD.MOV R44, RZ, RZ, -R44 ;  /* 0x000000ffff2cc224 */ /* 0x000fe200078e0a2c */
[----:B------:R-:W-:Y:S01]  /*1e60*/  ISETP.GT.U32.AND P2, PT, R13, R52, PT ;  /* 0x000000340d00720c */ /* 0x000fe20003f44070 */
[----:B------:R-:W-:Y:S01]  /*1e70*/  IMAD.SHL.U32 R14, R0, 0x20, RZ ;  /* 0x00000020000e7824 */ /* 0x000fe200078e00ff */
[----:B------:R-:W-:Y:S01]  /*1e80*/  ISETP.GE.AND P4, PT, R55, RZ, PT ;  /* 0x000000ff3700720c */ /* 0x000fe20003f86270 */
[----:B------:R-:W-:Y:S01]  /*1e90*/  @!P6 IMAD.IADD R54, R54, 0x1, -R13 ;  /* 0x000000013636e824 */ /* 0x000fe200078e0a0d */
[----:B------:R-:W-:Y:S01]  /*1ea0*/  ISETP.GE.AND P6, PT, R37, RZ, PT ;  /* 0x000000ff2500720c */ /* 0x000fe20003fc6270 */
[----:B------:R-:W-:Y:S01]  /*1eb0*/  @!P1 IMAD.IADD R72, R72, 0x1, -R49 ;  /* 0x0000000148489824 */ /* 0x000fe200078e0a31 */
[----:B------:R-:W-:Y:S01]  /*1ec0*/  ISETP.GE.AND P1, PT, R41, RZ, PT ;  /* 0x000000ff2900720c */ /* 0x000fe20003f26270 */
[----:B------:R-:W-:Y:S01]  /*1ed0*/  IMAD.MOV.U32 R69, RZ, RZ, R50 ;  /* 0x000000ffff457224 */ /* 0x000fe200078e0032 */
[----:B------:R-:W-:Y:S01]  /*1ee0*/  LOP3.LUT R23, R23, 0x60, R14, 0xf8, !PT ;  /* 0x0000006017177812 */ /* 0x000fe200078ef80e */
[--C-:B------:R-:W-:Y:S01]  /*1ef0*/  @!P0 IMAD.IADD R36, R36, 0x1, -R13.reuse ;  /* 0x0000000124248824 */ /* 0x100fe200078e0a0d */
[----:B------:R-:W-:Y:S01]  /*1f00*/  ISETP.GE.AND P0, PT, R39, RZ, PT ;  /* 0x000000ff2700720c */ /* 0x000fe20003f06270 */
[----:B------:R-:W-:Y:S01]  /*1f10*/  @!P3 IMAD.MOV R46, RZ, RZ, -R46 ;  /* 0x000000ffff2eb224 */ /* 0x000fe200078e0a2e */
[----:B------:R-:W-:Y:S01]  /*1f20*/  ISETP.GT.U32.AND P3, PT, R49, R72, PT ;  /* 0x000000483100720c */ /* 0x000fe20003f64070 */
[----:B------:R-:W-:Y:S01]  /*1f30*/  @!P2 IMAD.IADD R52, R52, 0x1, -R13 ;  /* 0x000000013434a824 */ /* 0x000fe200078e0a0d */
[----:B------:R-:W-:Y:S01]  /*1f40*/  ISETP.GE.AND P2, PT, R56, RZ, PT ;  /* 0x000000ff3800720c */ /* 0x000fe20003f46270 */
[----:B------:R-:W-:Y:S01]  /*1f50*/  IMAD.SHL.U32 R13, R0, 0x40, RZ ;  /* 0x00000040000d7824 */ /* 0x000fe200078e00ff */
[----:B------:R-:W-:Y:S01]  /*1f60*/  LOP3.LUT R35, R23, 0x10, R84, 0x78, !PT ;  /* 0x0000001017237812 */ /* 0x000fe200078e7854 */
[----:B------:R-:W-:-:S02]  /*1f70*/  IMAD.MOV.U32 R71, RZ, RZ, R36 ;  /* 0x000000ffff477224 */ /* 0x000fc400078e0024 */
[C---:B------:R-:W-:Y:S01]  /*1f80*/  IMAD.SHL.U32 R14, R0.reuse, 0x10, RZ ;  /* 0x00000010000e7824 */ /* 0x040fe200078e00ff */
[----:B------:R-:W-:Y:S01]  /*1f90*/  LOP3.LUT R34, R13, 0x1c0, RZ, 0xc0, !PT ;  /* 0x000001c00d227812 */ /* 0x000fe200078ec0ff */
[----:B------:R-:W-:Y:S02]  /*1fa0*/  IMAD.SHL.U32 R37, R0, 0x8, RZ ;  /* 0x0000000800257824 */ /* 0x000fe400078e00ff */
[----:B------:R-:W-:Y:S01]  /*1fb0*/  IMAD.MOV.U32 R23, RZ, RZ, R40 ;  /* 0x000000ffff177224 */ /* 0x000fe200078e0028 */
[----:B------:R-:W-:Y:S01]  /*1fc0*/  LOP3.LUT R16, R14, 0x100, RZ, 0xc0, !PT ;  /* 0x000001000e107812 */ /* 0x000fe200078ec0ff */
[----:B------:R-:W-:Y:S01]  /*1fd0*/  IMAD.MOV.U32 R67, RZ, RZ, R48 ;  /* 0x000000ffff437224 */ /* 0x000fe200078e0030 */
[----:B------:R-:W-:Y:S01]  /*1fe0*/  LOP3.LUT R85, R34, 0x30, R37, 0xf8, !PT ;  /* 0x0000003022557812 */ /* 0x000fe200078ef825 */
[----:B------:R-:W-:Y:S01]  /*1ff0*/  IMAD.MOV.U32 R73, RZ, RZ, R52 ;  /* 0x000000ffff497224 */ /* 0x000fe200078e0034 */
[----:B------:R-:W-:Y:S01]  /*2000*/  LOP3.LUT R34, RZ, c[0x0][0x17c], RZ, 0x33, !PT ;  /* 0x00005f00ff227a12 */ /* 0x000fe200078e33ff */
[----:B------:R-:W-:-:S02]  /*2010*/  IMAD.MOV.U32 R83, RZ, RZ, R54 ;  /* 0x000000ffff537224 */ /* 0x000fc400078e0036 */
[----:B------:R-:W-:Y:S01]  /*2020*/  @!P1 IMAD.MOV R71, RZ, RZ, -R71 ;  /* 0x000000ffff479224 */ /* 0x000fe200078e0a47 */
[----:B------:R-:W-:Y:S01]  /*2030*/  ISETP.GE.AND P1, PT, R3, RZ, PT ;  /* 0x000000ff0300720c */ /* 0x000fe20003f26270 */
[----:B------:R-:W-:Y:S01]  /*2040*/  @!P0 IMAD.MOV R69, RZ, RZ, -R69 ;  /* 0x000000ffff458224 */ /* 0x000fe200078e0a45 */
[----:B------:R-:W-:Y:S01]  /*2050*/  ISETP.NE.AND P0, PT, RZ, c[0x0][0x178], PT ;  /* 0x00005e00ff007a0c */ /* 0x000fe20003f05270 */
[----:B------:R-:W-:Y:S01]  /*2060*/  @!P3 IMAD.IADD R72, R72, 0x1, -R49 ;  /* 0x000000014848b824 */ /* 0x000fe200078e0a31 */
[----:B------:R-:W-:Y:S01]  /*2070*/  ISETP.NE.AND P3, PT, RZ, c[0x0][0x17c], PT ;  /* 0x00005f00ff007a0c */ /* 0x000fe20003f65270 */
[----:B------:R-:W-:Y:S02]  /*2080*/  @!P4 IMAD.MOV R23, RZ, RZ, -R23 ;  /* 0x000000ffff17c224 */ /* 0x000fe400078e0a17 */
[----:B------:R-:W-:Y:S01]  /*2090*/  @!P6 IMAD.MOV R67, RZ, RZ, -R67 ;  /* 0x000000ffff43e224 */ /* 0x000fe200078e0a43 */
[C---:B------:R-:W-:Y:S01]  /*20a0*/  SEL R36, R34.reuse, R17, !P3 ;  /* 0x0000001122247207 */ /* 0x040fe20005800000 */
[----:B------:R-:W-:Y:S01]  /*20b0*/  @!P2 IMAD.MOV R73, RZ, RZ, -R73 ;  /* 0x000000ffff49a224 */ /* 0x000fe200078e0a49 */
[C---:B------:R-:W-:Y:S01]  /*20c0*/  SEL R37, R34.reuse, R18, !P3 ;  /* 0x0000001222257207 */ /* 0x040fe20005800000 */
[----:B------:R-:W-:Y:S01]  /*20d0*/  @!P5 IMAD.MOV R83, RZ, RZ, -R83 ;  /* 0x000000ffff53d224 */ /* 0x000fe200078e0a53 */
[----:B------:R-:W-:Y:S01]  /*20e0*/  SEL R38, R34, R19, !P3 ;  /* 0x0000001322267207 */ /* 0x000fe20005800000 */
[----:B------:R-:W-:Y:S01]  /*20f0*/  IMAD.IADD R16, R16, 0x1, R35 ;  /* 0x0000000110107824 */ /* 0x000fe200078e0223 */
[----:B------:R-:W-:Y:S01]  /*2100*/  SEL R35, R34, R15, !P3 ;  /* 0x0000000f22237207 */ /* 0x000fe20005800000 */
[----:B------:R-:W-:Y:S01]  /*2110*/  IMAD R36, R36, c[0x0][0x190], RZ ;  /* 0x0000640024247a24 */ /* 0x000fe200078e02ff */
[C---:B------:R-:W-:Y:S01]  /*2120*/  SEL R39, R34.reuse, R20, !P3 ;  /* 0x0000001422277207 */ /* 0x040fe20005800000 */
[----:B------:R-:W-:Y:S01]  /*2130*/  IMAD R37, R37, c[0x0][0x190], RZ ;  /* 0x0000640025257a24 */ /* 0x000fe200078e02ff */
[C---:B------:R-:W-:Y:S01]  /*2140*/  SEL R40, R34.reuse, R21, !P3 ;  /* 0x0000001522287207 */ /* 0x040fe20005800000 */
[----:B------:R-:W-:Y:S01]  /*2150*/  IMAD R35, R35, c[0x0][0x190], RZ ;  /* 0x0000640023237a24 */ /* 0x000fe200078e02ff */
[----:B------:R-:W-:Y:S01]  /*2160*/  SEL R41, R34, R22, !P3 ;  /* 0x0000001622297207 */ /* 0x000fe20005800000 */
        /* <DEDUP_REMOVED lines=31> */
[C---:B------:R-:W-:Y:S01]  /*2360*/  SEL R58, R34.reuse, R63, !P3 ;  /* 0x0000003f223a7207 */ /* 0x040fe20005800000 */
        /* <DEDUP_REMOVED lines=18> */
[----:B------:R-:W-:Y:S01]  /*2490*/  IMAD.MOV.U32 R83, RZ, RZ, R72 ;  /* 0x000000ffff537224 */ /* 0x000fe200078e0048 */
[----:B------:R-:W-:Y:S01]  /*24a0*/  LOP3.LUT R73, R85, 0x30, R84, 0x78, !PT ;  /* 0x0000003055497812 */ /* 0x000fe200078e7854 */
[----:B------:R-:W-:Y:S01]  /*24b0*/  IMAD R85, R74, c[0x0][0x190], RZ ;  /* 0x000064004a557a24 */ /* 0x000fe200078e02ff */
[----:B------:R-:W-:Y:S01]  /*24c0*/  LEA R74, P2, R35, c[0x0][0x168], 0x1 ;  /* 0x00005a00234a7a11 */ /* 0x000fe200078408ff */
[----:B------:R-:W-:Y:S01]  /*24d0*/  @!P1 IMAD.MOV R83, RZ, RZ, -R83 ;  /* 0x000000ffff539224 */ /* 0x000fe200078e0a53 */
[----:B------:R-:W-:Y:S01]  /*24e0*/  @!P0 LOP3.LUT R83, RZ, c[0x0][0x178], RZ, 0x33, !PT ;  /* 0x00005e00ff538a12 */ /* 0x000fe200078e33ff */
[----:B------:R-:W-:Y:S01]  /*24f0*/  IMAD R99, R82, c[0x0][0x190], RZ ;  /* 0x0000640052637a24 */ /* 0x000fe200078e02ff */
[----:B------:R-:W-:Y:S01]  /*2500*/  LEA R75, P3, R36, c[0x0][0x168], 0x1 ;  /* 0x00005a00244b7a11 */ /* 0x000fe200078608ff */
[----:B------:R-:W-:Y:S01]  /*2510*/  IMAD R93, R81, c[0x0][0x190], RZ ;  /* 0x00006400515d7a24 */ /* 0x000fe200078e02ff */
[----:B------:R-:W-:Y:S01]  /*2520*/  LEA R124, P4, R37, c[0x0][0x168], 0x1 ;  /* 0x00005a00257c7a11 */ /* 0x000fe200078808ff */
[----:B------:R-:W-:Y:S01]  /*2530*/  IMAD R83, R83, c[0x0][0x184], RZ ;  /* 0x0000610053537a24 */ /* 0x000fe200078e02ff */
[----:B------:R-:W-:Y:S01]  /*2540*/  LEA R125, P5, R38, c[0x0][0x168], 0x1 ;  /* 0x00005a00267d7a11 */ /* 0x000fe200078a08ff */
[----:B------:R-:W-:Y:S01]  /*2550*/  IMAD R34, R34, c[0x0][0x190], RZ ;  /* 0x0000640022227a24 */ /* 0x000fe200078e02ff */
[----:B------:R-:W-:Y:S01]  /*2560*/  LEA.HI.X.SX32 R128, R35, c[0x0][0x16c], 0x1, P2 ;  /* 0x00005b0023807a11 */ /* 0x000fe200010f0eff */
[----:B------:R-:W-:Y:S01]  /*2570*/  IMAD.MOV.U32 R27, RZ, RZ, c[0x0][0x18c] ;  /* 0x00006300ff1b7624 */ /* 0x000fe200078e00ff */
[C---:B------:R-:W-:Y:S01]  /*2580*/  LEA R94, P1, R83.reuse, c[0x0][0x160], 0x1 ;  /* 0x00005800535e7a11 */ /* 0x040fe200078208ff */
[----:B------:R-:W-:Y:S01]  /*2590*/  IMAD.MOV.U32 R28, RZ, RZ, c[0x0][0x188] ;  /* 0x00006200ff1c7624 */ /* 0x000fe200078e00ff */
[----:B------:R-:W-:Y:S01]  /*25a0*/  LEA.HI.X.SX32 R130, R36, c[0x0][0x16c], 0x1, P3 ;  /* 0x00005b0024827a11 */ /* 0x000fe200018f0eff */
[----:B------:R-:W-:Y:S01]  /*25b0*/  IMAD R18, R2, c[0x0][0x188], RZ ;  /* 0x0000620002127a24 */ /* 0x000fe200078e02ff */
[----:B------:R-:W-:Y:S01]  /*25c0*/  LEA.HI.X.SX32 R95, R83, c[0x0][0x164], 0x1, P1 ;  /* 0x00005900535f7a11 */ /* 0x000fe200008f0eff */
[----:B------:R-:W-:Y:S01]  /*25d0*/  IMAD R19, R11, c[0x0][0x188], RZ ;  /* 0x000062000b137a24 */ /* 0x000fe200078e02ff */
[----:B------:R-:W-:Y:S01]  /*25e0*/  LEA.HI.X.SX32 R132, R37, c[0x0][0x16c], 0x1, P4 ;  /* 0x00005b0025847a11 */ /* 0x000fe200020f0eff */
[----:B------:R-:W-:Y:S01]  /*25f0*/  IMAD R20, R10, c[0x0][0x188], RZ ;  /* 0x000062000a147a24 */ /* 0x000fe200078e02ff */
[----:B------:R-:W-:Y:S01]  /*2600*/  LEA.HI.X.SX32 R127, R38, c[0x0][0x16c], 0x1, P5 ;  /* 0x00005b00267f7a11 */ /* 0x000fe200028f0eff */
[----:B------:R-:W-:Y:S01]  /*2610*/  IMAD R21, R9, c[0x0][0x188], RZ ;  /* 0x0000620009157a24 */ /* 0x000fe200078e02ff */
[----:B------:R-:W-:Y:S01]  /*2620*/  LEA R76, P6, R39, c[0x0][0x168], 0x1 ;  /* 0x00005a00274c7a11 */ /* 0x000fe200078c08ff */
        /* <DEDUP_REMOVED lines=8> */
[----:B------:R-:W-:Y:S01]  /*26b0*/  CS2R R68, SRZ ;  /* 0x0000000000447805 */ /* 0x000fe2000001ff00 */
[----:B------:R-:W-:Y:S01]  /*26c0*/  LEA R123, P4, R48, c[0x0][0x168], 0x1 ;  /* 0x00005a00307b7a11 */ /* 0x000fe200078808ff */
[----:B------:R-:W-:Y:S01]  /*26d0*/  CS2R R70, SRZ ;  /* 0x0000000000467805 */ /* 0x000fe2000001ff00 */
[----:B------:R-:W-:Y:S01]  /*26e0*/  LEA R32, P5, R49, c[0x0][0x168], 0x1 ;  /* 0x00005a0031207a11 */ /* 0x000fe200078a08ff */
[----:B------:R-:W-:Y:S01]  /*26f0*/  CS2R R64, SRZ ;  /* 0x0000000000407805 */ /* 0x000fe2000001ff00 */
[----:B------:R-:W-:Y:S01]  /*2700*/  LEA.HI.X.SX32 R129, R39, c[0x0][0x16c], 0x1, P6 ;  /* 0x00005b0027817a11 */ /* 0x000fe200030f0eff */
        /* <DEDUP_REMOVED lines=10> */
[----:B------:R-:W-:Y:S01]  /*27b0*/  IMAD.SHL.U32 R27, R27, 0x20, RZ ;  /* 0x000000201b1b7824 */ /* 0x000fe200078e00ff */
[----:B------:R-:W-:Y:S01]  /*27c0*/  LEA.HI.X.SX32 R33, R49, c[0x0][0x16c], 0x1, P5 ;  /* 0x00005b0031217a11 */ /* 0x000fe200028f0eff */
[----:B------:R-:W-:Y:S01]  /*27d0*/  IMAD.SHL.U32 R28, R28, 0x20, RZ ;  /* 0x000000201c1c7824 */ /* 0x000fe200078e00ff */
[----:B------:R-:W-:Y:S01]  /*27e0*/  LEA R116, P6, R50, c[0x0][0x168], 0x1 ;  /* 0x00005a0032747a11 */ /* 0x000fe200078c08ff */
[----:B------:R-:W-:Y:S01]  /*27f0*/  IMAD R73, R4, 0x10, R73 ;  /* 0x0000001004497824 */ /* 0x000fe200078e0249 */
[----:B------:R-:W-:-:S02]  /*2800*/  LEA R118, P0, R51, c[0x0][0x168], 0x1 ;  /* 0x00005a0033767a11 */ /* 0x000fc400078008ff */
[----:B------:R-:W-:Y:S02]  /*2810*/  LEA R120, P1, R52, c[0x0][0x168], 0x1 ;  /* 0x00005a0034787a11 */ /* 0x000fe400078208ff */
[----:B------:R-:W-:Y:S02]  /*2820*/  LEA R111, P2, R53, c[0x0][0x168], 0x1 ;  /* 0x00005a00356f7a11 */ /* 0x000fe400078408ff */
[----:B------:R-:W-:Y:S02]  /*2830*/  LEA R113, P3, R112, c[0x0][0x168], 0x1 ;  /* 0x00005a0070717a11 */ /* 0x000fe400078608ff */
[----:B------:R-:W-:Y:S02]  /*2840*/  LEA R115, P4, R114, c[0x0][0x168], 0x1 ;  /* 0x00005a0072737a11 */ /* 0x000fe400078808ff */
[----:B------:R-:W-:Y:S02]  /*2850*/  LEA R109, P5, R54, c[0x0][0x168], 0x1 ;  /* 0x00005a00366d7a11 */ /* 0x000fe400078a08ff */
[----:B------:R-:W-:-:S02]  /*2860*/  LOP3.LUT R26, R84, 0x7e, RZ, 0xc0, !PT ;  /* 0x0000007e541a7812 */ /* 0x000fc400078ec0ff */
[----:B------:R-:W-:Y:S02]  /*2870*/  LEA.HI.X.SX32 R117, R50, c[0x0][0x16c], 0x1, P6 ;  /* 0x00005b0032757a11 */ /* 0x000fe400030f0eff */
[----:B------:R-:W-:Y:S02]  /*2880*/  LEA.HI.X.SX32 R119, R51, c[0x0][0x16c], 0x1, P0 ;  /* 0x00005b0033777a11 */ /* 0x000fe400000f0eff */
[----:B------:R-:W-:Y:S02]  /*2890*/  LEA.HI.X.SX32 R121, R52, c[0x0][0x16c], 0x1, P1 ;  /* 0x00005b0034797a11 */ /* 0x000fe400008f0eff */
[----:B------:R-:W-:Y:S02]  /*28a0*/  LEA.HI.X.SX32 R110, R53, c[0x0][0x16c], 0x1, P2 ;  /* 0x00005b00356e7a11 */ /* 0x000fe400010f0eff */
[----:B------:R-:W-:Y:S02]  /*28b0*/  LEA.HI.X.SX32 R112, R112, c[0x0][0x16c], 0x1, P3 ;  /* 0x00005b0070707a11 */ /* 0x000fe400018f0eff */
[----:B------:R-:W-:-:S02]  /*28c0*/  LEA.HI.X.SX32 R114, R114, c[0x0][0x16c], 0x1, P4 ;  /* 0x00005b0072727a11 */ /* 0x000fc400020f0eff */
[----:B------:R-:W-:Y:S02]  /*28d0*/  LEA.HI.X.SX32 R108, R54, c[0x0][0x16c], 0x1, P5 ;  /* 0x00005b00366c7a11 */ /* 0x000fe400028f0eff */
[----:B------:R-:W-:Y:S02]  /*28e0*/  LEA R80, P6, R55, c[0x0][0x168], 0x1 ;  /* 0x00005a0037507a11 */ /* 0x000fe400078c08ff */
[----:B------:R-:W-:Y:S02]  /*28f0*/  LEA R82, P0, R57, c[0x0][0x168], 0x1 ;  /* 0x00005a0039527a11 */ /* 0x000fe400078008ff */
[----:B------:R-:W-:Y:S02]  /*2900*/  LEA R78, P1, R59, c[0x0][0x168], 0x1 ;  /* 0x00005a003b4e7a11 */ /* 0x000fe400078208ff */
[----:B------:R-:W-:Y:S02]  /*2910*/  LEA R87, P2, R56, c[0x0][0x168], 0x1 ;  /* 0x00005a0038577a11 */ /* 0x000fe400078408ff */
[----:B------:R-:W-:-:S02]  /*2920*/  LEA R104, P3, R58, c[0x0][0x168], 0x1 ;  /* 0x00005a003a687a11 */ /* 0x000fc400078608ff */
[----:B------:R-:W-:Y:S02]  /*2930*/  LEA R84, P4, R85, c[0x0][0x168], 0x1 ;  /* 0x00005a0055547a11 */ /* 0x000fe400078808ff */
[----:B------:R-:W-:Y:S02]  /*2940*/  LEA R90, P5, R91, c[0x0][0x168], 0x1 ;  /* 0x00005a005b5a7a11 */ /* 0x000fe400078a08ff */
[----:B------:R-:W-:Y:S02]  /*2950*/  LOP3.LUT R17, R0, 0x1f, RZ, 0xc0, !PT ;  /* 0x0000001f00117812 */ /* 0x000fe400078ec0ff */
[----:B------:R-:W-:Y:S02]  /*2960*/  LEA.HI.X.SX32 R81, R55, c[0x0][0x16c], 0x1, P6 ;  /* 0x00005b0037517a11 */ /* 0x000fe400030f0eff */
[----:B------:R-:W-:Y:S01]  /*2970*/  LEA.HI.X.SX32 R83, R57, c[0x0][0x16c], 0x1, P0 ;  /* 0x00005b0039537a11 */ /* 0x000fe200000f0eff */
[----:B------:R-:W-:Y:S01]  /*2980*/  IMAD R29, R17, c[0x0][0x18c], RZ ;  /* 0x00006300111d7a24 */ /* 0x000fe200078e02ff */
[----:B------:R-:W-:-:S02]  /*2990*/  LEA.HI.X.SX32 R79, R59, c[0x0][0x16c], 0x1, P1 ;  /* 0x00005b003b4f7a11 */ /* 0x000fc400008f0eff */
[----:B------:R-:W-:Y:S02]  /*29a0*/  LEA.HI.X.SX32 R86, R56, c[0x0][0x16c], 0x1, P2 ;  /* 0x00005b0038567a11 */ /* 0x000fe400010f0eff */
[----:B------:R-:W-:Y:S02]  /*29b0*/  LEA.HI.X.SX32 R105, R58, c[0x0][0x16c], 0x1, P3 ;  /* 0x00005b003a697a11 */ /* 0x000fe400018f0eff */
[----:B------:R-:W-:Y:S02]  /*29c0*/  LEA.HI.X.SX32 R85, R85, c[0x0][0x16c], 0x1, P4 ;  /* 0x00005b0055557a11 */ /* 0x000fe400020f0eff */
[----:B------:R-:W-:Y:S02]  /*29d0*/  LEA.HI.X.SX32 R91, R91, c[0x0][0x16c], 0x1, P5 ;  /* 0x00005b005b5b7a11 */ /* 0x000fe400028f0eff */
[----:B------:R-:W-:Y:S02]  /*29e0*/  LEA R102, P6, R103, c[0x0][0x168], 0x1 ;  /* 0x00005a0067667a11 */ /* 0x000fe400078c08ff */
[----:B------:R-:W-:-:S02]  /*29f0*/  LEA R88, P0, R89, c[0x0][0x168], 0x1 ;  /* 0x00005a0059587a11 */ /* 0x000fc400078008ff */
[----:B------:R-:W-:Y:S02]  /*2a00*/  LEA R106, P1, R107, c[0x0][0x168], 0x1 ;  /* 0x00005a006b6a7a11 */ /* 0x000fe400078208ff */
[----:B------:R-:W-:Y:S02]  /*2a10*/  LEA R100, P2, R101, c[0x0][0x168], 0x1 ;  /* 0x00005a0065647a11 */ /* 0x000fe400078408ff */
[----:B------:R-:W-:Y:S02]  /*2a20*/  LEA R92, P3, R93, c[0x0][0x168], 0x1 ;  /* 0x00005a005d5c7a11 */ /* 0x000fe400078608ff */
[----:B------:R-:W-:Y:S02]  /*2a30*/  LEA R98, P4, R99, c[0x0][0x168], 0x1 ;  /* 0x00005a0063627a11 */ /* 0x000fe400078808ff */
[----:B------:R-:W-:Y:S02]  /*2a40*/  LEA R96, P5, R34, c[0x0][0x168], 0x1 ;  /* 0x00005a0022607a11 */ /* 0x000fe400078a08ff */
[----:B------:R-:W-:-:S02]  /*2a50*/  LOP3.LUT R15, R0, 0x4, RZ, 0xc0, !PT ;  /* 0x00000004000f7812 */ /* 0x000fc400078ec0ff */
[C---:B------:R-:W-:Y:S02]  /*2a60*/  LOP3.LUT R30, R26.reuse, 0x10, RZ, 0x3c, !PT ;  /* 0x000000101a1e7812 */ /* 0x040fe400078e3cff */
[C---:B------:R-:W-:Y:S02]  /*2a70*/  LOP3.LUT R31, R26.reuse, 0x20, RZ, 0x3c, !PT ;  /* 0x000000201a1f7812 */ /* 0x040fe400078e3cff */
[----:B------:R-:W-:Y:S02]  /*2a80*/  LOP3.LUT R72, R26, 0x30, RZ, 0x3c, !PT ;  /* 0x000000301a487812 */ /* 0x000fe400078e3cff */
[----:B------:R-:W-:Y:S02]  /*2a90*/  LEA.HI.X.SX32 R103, R103, c[0x0][0x16c], 0x1, P6 ;  /* 0x00005b0067677a11 */ /* 0x000fe400030f0eff */
[----:B------:R-:W-:Y:S02]  /*2aa0*/  LEA.HI.X.SX32 R89, R89, c[0x0][0x16c], 0x1, P0 ;  /* 0x00005b0059597a11 */ /* 0x000fe400000f0eff */
[----:B------:R-:W-:-:S02]  /*2ab0*/  LEA.HI.X.SX32 R107, R107, c[0x0][0x16c], 0x1, P1 ;  /* 0x00005b006b6b7a11 */ /* 0x000fc400008f0eff */
[----:B------:R-:W-:Y:S02]  /*2ac0*/  LEA.HI.X.SX32 R101, R101, c[0x0][0x16c], 0x1, P2 ;  /* 0x00005b0065657a11 */ /* 0x000fe400010f0eff */
[----:B------:R-:W-:Y:S02]  /*2ad0*/  LEA.HI.X.SX32 R93, R93, c[0x0][0x16c], 0x1, P3 ;  /* 0x00005b005d5d7a11 */ /* 0x000fe400018f0eff */
[----:B------:R-:W-:Y:S02]  /*2ae0*/  LEA.HI.X.SX32 R99, R99, c[0x0][0x16c], 0x1, P4 ;  /* 0x00005b0063637a11 */ /* 0x000fe400020f0eff */
[----:B------:R-:W-:Y:S02]  /*2af0*/  LEA.HI.X.SX32 R97, R34, c[0x0][0x16c], 0x1, P5 ;  /* 0x00005b0022617a11 */ /* 0x000fe400028f0eff */
.L_x_3:
[----:B------:R-:W-:Y:S01]  /*2b00*/  ISETP.GE.AND P0, PT, R2, UR4, PT ;  /* 0x0000000402007c0c */ /* 0x000fe2000bf06270 */
[--C-:B------:R-:W-:Y:S01]  /*2b10*/  IMAD.WIDE R34, R18, 0x2, R94.reuse ;  /* 0x0000000212227825 */ /* 0x100fe200078e025e */
[----:B------:R-:W-:Y:S02]  /*2b20*/  ISETP.GE.AND P1, PT, R5, UR4, PT ;  /* 0x0000000405007c0c */ /* 0x000fe4000bf26270 */
[----:B------:R-:W-:Y:S01]  /*2b30*/  ISETP.GE.AND P2, PT, R6, UR4, PT ;  /* 0x0000000406007c0c */ /* 0x000fe2000bf46270 */
[----:B------:R-:W-:Y:S01]  /*2b40*/  IMAD.WIDE R36, R25, 0x2, R94 ;  /* 0x0000000219247825 */ /* 0x000fe200078e025e */
[----:B------:R-:W-:-:S02]  /*2b50*/  PRMT R51, RZ, 0x7610, R51 ;  /* 0x00007610ff337816 */ /* 0x000fc40000000033 */
[----:B------:R-:W-:Y:S01]  /*2b60*/  PRMT R146, RZ, 0x7610, R146 ;  /* 0x00007610ff927816 */ /* 0x000fe20000000092 */
[----:B------:R-:W-:Y:S01]  /*2b70*/  IMAD.WIDE R38, R24, 0x2, R94 ;  /* 0x0000000218267825 */ /* 0x000fe200078e025e */
[----:B------:R-:W-:Y:S02]  /*2b80*/  PRMT R50, RZ, 0x7610, R50 ;  /* 0x00007610ff327816 */ /* 0x000fe40000000032 */
[----:B------:R-:W-:Y:S01]  /*2b90*/  ISETP.GE.AND P3, PT, R10, UR4, PT ;  /* 0x000000040a007c0c */ /* 0x000fe2000bf66270 */
[----:B------:R0:W2:Y:S01]  /*2ba0*/  @!P0 LDG.E.U16 R51, [R34.64] ;  /* 0x0000000622338981 */ /* 0x0000a2000c1e1500 */
[----:B------:R-:W-:Y:S02]  /*2bb0*/  ISETP.GE.AND P0, PT, R7, UR4, PT ;  /* 0x0000000407007c0c */ /* 0x000fe4000bf06270 */
[----:B------:R-:W-:Y:S01]  /*2bc0*/  ISETP.GE.AND P4, PT, R11, UR4, PT ;  /* 0x000000040b007c0c */ /* 0x000fe2000bf86270 */
[----:B------:R1:W3:Y:S01]  /*2bd0*/  @!P1 LDG.E.U16 R146, [R36.64] ;  /* 0x0000000624929981 */ /* 0x0002e2000c1e1500 */
[----:B------:R-:W-:-:S03]  /*2be0*/  ISETP.GE.AND P1, PT, R8, UR4, PT ;  /* 0x0000000408007c0c */ /* 0x000fc6000bf26270 */
[----:B------:R4:W5:Y:S01]  /*2bf0*/  @!P2 LDG.E.U16 R50, [R38.64] ;  /* 0x000000062632a981 */ /* 0x000962000c1e1500 */
[----:B------:R-:W-:Y:S01]  /*2c00*/  ISETP.GE.AND P2, PT, R9, UR4, PT ;  /* 0x0000000409007c0c */ /* 0x000fe2000bf46270 */
[----:B0-----:R-:W-:Y:S01]  /*2c10*/  IMAD.WIDE R34, R23, 0x2, R94 ;  /* 0x0000000217227825 */ /* 0x001fe200078e025e */
[----:B------:R-:W-:Y:S02]  /*2c20*/  PRMT R145, RZ, 0x7610, R145 ;  /* 0x00007610ff917816 */ /* 0x000fe40000000091 */
[----:B------:R-:W-:Y:S01]  /*2c30*/  PRMT R148, RZ, 0x7610, R148 ;  /* 0x00007610ff947816 */ /* 0x000fe20000000094 */
[----:B-1----:R-:W-:Y:S01]  /*2c40*/  IMAD.WIDE R36, R22, 0x2, R94 ;  /* 0x0000000216247825 */ /* 0x002fe200078e025e */
[----:B------:R-:W-:Y:S02]  /*2c50*/  PRMT R144, RZ, 0x7610, R144 ;  /* 0x00007610ff907816 */ /* 0x000fe40000000090 */
[----:B------:R-:W-:Y:S01]  /*2c60*/  PRMT R147, RZ, 0x7610, R147 ;  /* 0x00007610ff937816 */ /* 0x000fe20000000093 */
[----:B----4-:R-:W-:Y:S01]  /*2c70*/  IMAD.WIDE R38, R21, 0x2, R94 ;  /* 0x0000000215267825 */ /* 0x010fe200078e025e */
[----:B------:R-:W-:Y:S01]  /*2c80*/  PRMT R143, RZ, 0x7610, R143 ;  /* 0x00007610ff8f7816 */ /* 0x000fe2000000008f */
[----:B------:R0:W4:Y:S02]  /*2c90*/  @!P0 LDG.E.U16 R145, [R34.64] ;  /* 0x0000000622918981 */ /* 0x000124000c1e1500 */
[----:B------:R-:W-:-:S02]  /*2ca0*/  IMAD.WIDE R42, R20, 0x2, R94 ;  /* 0x00000002142a7825 */ /* 0x000fc400078e025e */
[----:B------:R1:W3:Y:S02]  /*2cb0*/  @!P1 LDG.E.U16 R148, [R36.64] ;  /* 0x0000000624949981 */ /* 0x0002e4000c1e1500 */
[----:B------:R-:W-:Y:S02]  /*2cc0*/  IMAD.WIDE R48, R19, 0x2, R94 ;  /* 0x0000000213307825 */ /* 0x000fe400078e025e */
[----:B------:R0:W4:Y:S04]  /*2cd0*/  @!P2 LDG.E.U16 R144, [R38.64] ;  /* 0x000000062690a981 */ /* 0x000128000c1e1500 */
[----:B------:R0:W4:Y:S04]  /*2ce0*/  @!P3 LDG.E.U16 R147, [R42.64] ;  /* 0x000000062a93b981 */ /* 0x000128000c1e1500 */
[----:B------:R1:W4:Y:S04]  /*2cf0*/  @!P4 LDG.E.U16 R143, [R48.64] ;  /* 0x00000006308fc981 */ /* 0x000328000c1e1500 */
[----:B------:R-:W-:Y:S01]  /*2d00*/  BAR.SYNC.DEFER_BLOCKING 0x0 ;  /* 0x0000000000007b1d */ /* 0x000fe20000010000 */
[----:B------:R-:W-:Y:S01]  /*2d10*/  ISETP.GE.AND P0, PT, R17, UR4, PT ;  /* 0x0000000411007c0c */ /* 0x000fe2000bf06270 */
[----:B0-----:R-:W-:Y:S01]  /*2d20*/  IMAD.WIDE R42, R29, 0x2, R100 ;  /* 0x000000021d2a7825 */ /* 0x001fe200078e0264 */
[----:B------:R-:W-:-:S02]  /*2d30*/  PRMT R54, RZ, 0x7610, R54 ;  /* 0x00007610ff367816 */ /* 0x000fc40000000036 */
[----:B------:R-:W-:Y:S01]  /*2d40*/  PRMT R138, RZ, 0x7610, R138 ;  /* 0x00007610ff8a7816 */ /* 0x000fe2000000008a */
[----:B-1----:R-:W-:Y:S01]  /*2d50*/  IMAD.WIDE R36, R29, 0x2, R98 ;  /* 0x000000021d247825 */ /* 0x002fe200078e0262 */
[-C--:B------:R-:W-:Y:S02]  /*2d60*/  LOP3.LUT R87, R87, R86.reuse, RZ, 0x3c, !PT ;  /* 0x0000005657577212 */ /* 0x080fe400078e3cff */
[----:B------:R-:W-:Y:S01]  /*2d70*/  PRMT R142, RZ, 0x7610, R142 ;  /* 0x00007610ff8e7816 */ /* 0x000fe2000000008e */
[----:B------:R-:W-:Y:S01]  /*2d80*/  IMAD.WIDE R34, R29, 0x2, R96 ;  /* 0x000000021d227825 */ /* 0x000fe200078e0260 */
[----:B------:R-:W-:Y:S02]  /*2d90*/  LOP3.LUT R86, R87, R86, RZ, 0x3c, !PT ;  /* 0x0000005657567212 */ /* 0x000fe400078e3cff */
[----:B------:R-:W-:Y:S02]  /*2da0*/  PRMT R53, RZ, 0x7610, R53 ;  /* 0x00007610ff357816 */ /* 0x000fe40000000035 */
[----:B------:R-:W-:-:S02]  /*2db0*/  LOP3.LUT R111, R111, R110, RZ, 0x3c, !PT ;  /* 0x0000006e6f6f7212 */ /* 0x000fc400078e3cff */
[----:B------:R-:W-:Y:S02]  /*2dc0*/  PRMT R137, RZ, 0x7610, R137 ;  /* 0x00007610ff897816 */ /* 0x000fe40000000089 */
[----:B------:R-:W-:Y:S02]  /*2dd0*/  LOP3.LUT R115, R115, R114, RZ, 0x3c, !PT ;  /* 0x0000007273737212 */ /* 0x000fe400078e3cff */
[----:B------:R-:W-:Y:S01]  /*2de0*/  PRMT R141, RZ, 0x7610, R141 ;  /* 0x00007610ff8d7816 */ /* 0x000fe2000000008d */
[----:B------:R0:W4:Y:S01]  /*2df0*/  @!P0 LDG.E.U16 R54, [R42.64] ;  /* 0x000000062a368981 */ /* 0x000122000c1e1500 */
[----:B------:R-:W-:-:S03]  /*2e00*/  LOP3.LUT R109, R109, R108, RZ, 0x3c, !PT ;  /* 0x0000006c6d6d7212 */ /* 0x000fc600078e3cff */
[----:B------:R1:W4:Y:S01]  /*2e10*/  @!P0 LDG.E.U16 R138, [R36.64] ;  /* 0x00000006248a8981 */ /* 0x000322000c1e1500 */
[----:B------:R-:W-:-:S03]  /*2e20*/  LOP3.LUT R87, R87, R86, RZ, 0x3c, !PT ;  /* 0x0000005657577212 */ /* 0x000fc600078e3cff */
[----:B------:R1:W4:Y:S01]  /*2e30*/  @!P0 LDG.E.U16 R142, [R34.64] ;  /* 0x00000006228e8981 */ /* 0x000322000c1e1500 */
[----:B0-----:R-:W-:Y:S01]  /*2e40*/  IMAD.WIDE R42, R29, 0x2, R90 ;  /* 0x000000021d2a7825 */ /* 0x001fe200078e025a */
[----:B------:R-:W-:-:S03]  /*2e50*/  LOP3.LUT R110, R111, R110, RZ, 0x3c, !PT ;  /* 0x0000006e6f6e7212 */ /* 0x000fc600078e3cff */
[----:B-1----:R-:W-:Y:S01]  /*2e60*/  IMAD.WIDE R36, R29, 0x2, R88 ;  /* 0x000000021d247825 */ /* 0x002fe200078e0258 */
[----:B------:R-:W-:Y:S01]  /*2e70*/  LOP3.LUT R114, R115, R114, RZ, 0x3c, !PT ;  /* 0x0000007273727212 */ /* 0x000fe200078e3cff */
[----:B------:R0:W4:Y:S02]  /*2e80*/  @!P0 LDG.E.U16 R53, [R42.64] ;  /* 0x000000062a358981 */ /* 0x000124000c1e1500 */
[----:B------:R-:W-:Y:S01]  /*2e90*/  IMAD.WIDE R34, R29, 0x2, R106 ;  /* 0x000000021d227825 */ /* 0x000fe200078e026a */
[----:B------:R-:W-:Y:S01]  /*2ea0*/  PRMT R139, RZ, 0x7610, R139 ;  /* 0x00007610ff8b7816 */ /* 0x000fe2000000008b */
[----:B------:R1:W4:Y:S01]  /*2eb0*/  @!P0 LDG.E.U16 R137, [R36.64] ;  /* 0x0000000624898981 */ /* 0x000322000c1e1500 */
[----:B------:R-:W-:Y:S02]  /*2ec0*/  LOP3.LUT R108, R109, R108, RZ, 0x3c, !PT ;  /* 0x0000006c6d6c7212 */ /* 0x000fe400078e3cff */
[----:B------:R-:W-:Y:S01]  /*2ed0*/  PRMT R55, RZ, 0x7610, R55 ;  /* 0x00007610ff377816 */ /* 0x000fe20000000037 */
[----:B------:R1:W4:Y:S01]  /*2ee0*/  @!P0 LDG.E.U16 R141, [R34.64] ;  /* 0x00000006228d8981 */ /* 0x000322000c1e1500 */
[----:B------:R-:W-:Y:S01]  /*2ef0*/  PRMT R59, RZ, 0x7610, R59 ;  /* 0x00007610ff3b7816 */ /* 0x000fe2000000003b */
[----:B0-----:R-:W-:Y:S01]  /*2f00*/  IMAD.WIDE R42, R29, 0x2, R82 ;  /* 0x000000021d2a7825 */ /* 0x001fe200078e0252 */
[----:B------:R-:W-:-:S02]  /*2f10*/  LOP3.LUT R111, R111, R110, RZ, 0x3c, !PT ;  /* 0x0000006e6f6f7212 */ /* 0x000fc400078e3cff */
[----:B------:R-:W-:Y:S01]  /*2f20*/  LOP3.LUT R115, R115, R114, RZ, 0x3c, !PT ;  /* 0x0000007273737212 */ /* 0x000fe200078e3cff */
[----:B-1----:R-:W-:Y:S01]  /*2f30*/  IMAD.WIDE R36, R29, 0x2, R86 ;  /* 0x000000021d247825 */ /* 0x002fe200078e0256 */
[----:B------:R-:W-:Y:S01]  /*2f40*/  LOP3.LUT R109, R109, R108, RZ, 0x3c, !PT ;  /* 0x0000006c6d6d7212 */ /* 0x000fe200078e3cff */
[----:B------:R0:W4:Y:S02]  /*2f50*/  @!P0 LDG.E.U16 R139, [R42.64] ;  /* 0x000000062a8b8981 */ /* 0x000124000c1e1500 */
[C---:B------:R-:W-:Y:S01]  /*2f60*/  IMAD.WIDE R34, R29.reuse, 0x2, R104 ;  /* 0x000000021d227825 */ /* 0x040fe200078e0268 */
[----:B------:R-:W-:Y:S01]  /*2f70*/  PRMT R155, RZ, 0x7610, R155 ;  /* 0x00007610ff9b7816 */ /* 0x000fe2000000009b */
[----:B------:R1:W4:Y:S01]  /*2f80*/  @!P0 LDG.E.U16 R55, [R36.64] ;  /* 0x0000000624378981 */ /* 0x000322000c1e1500 */
[----:B------:R-:W-:Y:S01]  /*2f90*/  PRMT R149, RZ, 0x7610, R149 ;  /* 0x00007610ff957816 */ /* 0x000fe20000000095 */
[C---:B------:R-:W-:Y:S01]  /*2fa0*/  IMAD.WIDE R38, R29.reuse, 0x2, R92 ;  /* 0x000000021d267825 */ /* 0x040fe200078e025c */
[----:B------:R-:W-:Y:S01]  /*2fb0*/  PRMT R57, RZ, 0x7610, R57 ;  /* 0x00007610ff397816 */ /* 0x000fe20000000039 */
[----:B------:R1:W4:Y:S01]  /*2fc0*/  @!P0 LDG.E.U16 R59, [R34.64] ;  /* 0x00000006223b8981 */ /* 0x000322000c1e1500 */
[----:B------:R-:W-:Y:S01]  /*2fd0*/  PRMT R154, RZ, 0x7610, R154 ;  /* 0x00007610ff9a7816 */ /* 0x000fe2000000009a */
[----:B0-----:R-:W-:Y:S01]  /*2fe0*/  IMAD.WIDE R42, R29, 0x2, R110 ;  /* 0x000000021d2a7825 */ /* 0x001fe200078e026e */
[----:B------:R-:W-:-:S02]  /*2ff0*/  LOP3.LUT R123, R123, R122, RZ, 0x3c, !PT ;  /* 0x0000007a7b7b7212 */ /* 0x000fc400078e3cff */
[----:B------:R0:W4:Y:S01]  /*3000*/  @!P0 LDG.E.U16 R57, [R38.64] ;  /* 0x0000000626398981 */ /* 0x000122000c1e1500 */
[----:B-1----:R-:W-:Y:S01]  /*3010*/  IMAD.WIDE R36, R29, 0x2, R114 ;  /* 0x000000021d247825 */ /* 0x002fe200078e0272 */
[----:B------:R-:W-:Y:S02]  /*3020*/  LOP3.LUT R122, R123, R122, RZ, 0x3c, !PT ;  /* 0x0000007a7b7a7212 */ /* 0x000fe400078e3cff */
[----:B------:R1:W4:Y:S01]  /*3030*/  @!P0 LDG.E.U16 R155, [R42.64] ;  /* 0x000000062a9b8981 */ /* 0x000322000c1e1500 */
[----:B------:R-:W-:Y:S01]  /*3040*/  IMAD.WIDE R34, R29, 0x2, R108 ;  /* 0x000000021d227825 */ /* 0x000fe200078e026c */
[----:B------:R-:W-:Y:S02]  /*3050*/  PRMT R56, RZ, 0x7610, R56 ;  /* 0x00007610ff387816 */ /* 0x000fe40000000038 */
[----:B------:R1:W4:Y:S01]  /*3060*/  @!P0 LDG.E.U16 R149, [R36.64] ;  /* 0x0000000624958981 */ /* 0x000322000c1e1500 */
[----:B------:R-:W-:Y:S01]  /*3070*/  LOP3.LUT R113, R113, R112, RZ, 0x3c, !PT ;  /* 0x0000007071717212 */ /* 0x000fe200078e3cff */
[----:B0-----:R-:W-:-:S02]  /*3080*/  IMAD.WIDE R38, R29, 0x2, R102 ;  /* 0x000000021d267825 */ /* 0x001fc400078e0266 */
[----:B------:R0:W4:Y:S01]  /*3090*/  @!P0 LDG.E.U16 R154, [R34.64] ;  /* 0x00000006229a8981 */ /* 0x000122000c1e1500 */
[----:B-1----:R-:W-:Y:S02]  /*30a0*/  PRMT R42, RZ, 0x7610, R42 ;  /* 0x00007610ff2a7816 */ /* 0x002fe4000000002a */
[----:B------:R-:W-:Y:S01]  /*30b0*/  PRMT R43, RZ, 0x7610, R43 ;  /* 0x00007610ff2b7816 */ /* 0x000fe2000000002b */
[----:B------:R-:W-:Y:S01]  /*30c0*/  IMAD.WIDE R48, R29, 0x2, R84 ;  /* 0x000000021d307825 */ /* 0x000fe200078e0254 */
[----:B------:R-:W-:Y:S01]  /*30d0*/  LOP3.LUT R123, R123, R122, RZ, 0x3c, !PT ;  /* 0x0000007a7b7b7212 */ /* 0x000fe200078e3cff */
[----:B------:R1:W4:Y:S02]  /*30e0*/  @!P0 LDG.E.U16 R56, [R38.64] ;  /* 0x0000000626388981 */ /* 0x000324000c1e1500 */
[----:B------:R-:W-:Y:S01]  /*30f0*/  IMAD.WIDE R36, R29, 0x2, R118 ;  /* 0x000000021d247825 */ /* 0x000fe200078e0276 */
[----:B------:R-:W-:-:S03]  /*3100*/  PRMT R140, RZ, 0x7610, R140 ;  /* 0x00007610ff8c7816 */ /* 0x000fc6000000008c */
[----:B0-----:R-:W-:Y:S01]  /*3110*/  IMAD.WIDE R34, R29, 0x2, R120 ;  /* 0x000000021d227825 */ /* 0x001fe200078e0278 */
[----:B------:R-:W-:Y:S01]  /*3120*/  LOP3.LUT R112, R113, R112, RZ, 0x3c, !PT ;  /* 0x0000007071707212 */ /* 0x000fe200078e3cff */
[----:B------:R0:W4:Y:S02]  /*3130*/  @!P0 LDG.E.U16 R42, [R36.64] ;  /* 0x00000006242a8981 */ /* 0x000124000c1e1500 */
[----:B------:R-:W-:Y:S02]  /*3140*/  IMAD.MOV.U32 R150, RZ, RZ, R32 ;  /* 0x000000ffff967224 */ /* 0x000fe400078e0020 */
[----:B------:R-:W-:Y:S01]  /*3150*/  IMAD.MOV.U32 R151, RZ, RZ, R33 ;  /* 0x000000ffff977224 */ /* 0x000fe200078e0021 */
[----:B------:R-:W-:Y:S01]  /*3160*/  PRMT R52, RZ, 0x7610, R52 ;  /* 0x00007610ff347816 */ /* 0x000fe20000000034 */
[----:B------:R0:W4:Y:S01]  /*3170*/  @!P0 LDG.E.U16 R43, [R34.64] ;  /* 0x00000006222b8981 */ /* 0x000122000c1e1500 */
[----:B-1----:R-:W-:Y:S01]  /*3180*/  IMAD.WIDE R38, R29, 0x2, R78 ;  /* 0x000000021d267825 */ /* 0x002fe200078e024e */
[----:B------:R-:W-:-:S02]  /*3190*/  LOP3.LUT R113, R113, R112, RZ, 0x3c, !PT ;  /* 0x0000007071717212 */ /* 0x000fc400078e3cff */
[----:B0-----:R-:W-:Y:S01]  /*31a0*/  PRMT R36, RZ, 0x7610, R36 ;  /* 0x00007610ff247816 */ /* 0x001fe20000000024 */
[C---:B------:R-:W-:Y:S01]  /*31b0*/  IMAD.WIDE R32, R29.reuse, 0x2, R150 ;  /* 0x000000021d207825 */ /* 0x040fe200078e0296 */
[----:B------:R-:W-:Y:S01]  /*31c0*/  PRMT R37, RZ, 0x7610, R37 ;  /* 0x00007610ff257816 */ /* 0x000fe20000000025 */
[----:B------:R0:W4:Y:S01]  /*31d0*/  @!P0 LDG.E.U16 R140, [R48.64] ;  /* 0x00000006308c8981 */ /* 0x000122000c1e1500 */
[----:B------:R-:W-:Y:S01]  /*31e0*/  PRMT R58, RZ, 0x7610, R58 ;  /* 0x00007610ff3a7816 */ /* 0x000fe2000000003a */
[----:B------:R-:W-:Y:S02]  /*31f0*/  IMAD.WIDE R34, R29, 0x2, R122 ;  /* 0x000000021d227825 */ /* 0x000fe400078e027a */
[----:B------:R1:W4:Y:S01]  /*3200*/  @!P0 LDG.E.U16 R52, [R38.64] ;  /* 0x0000000626348981 */ /* 0x000322000c1e1500 */
[----:B------:R-:W-:Y:S01]  /*3210*/  PRMT R156, RZ, 0x7610, R156 ;  /* 0x00007610ff9c7816 */ /* 0x000fe2000000009c */
[----:B------:R-:W-:Y:S02]  /*3220*/  IMAD.MOV.U32 R152, RZ, RZ, R40 ;  /* 0x000000ffff987224 */ /* 0x000fe400078e0028 */
[----:B------:R1:W4:Y:S01]  /*3230*/  @!P0 LDG.E.U16 R36, [R34.64] ;  /* 0x0000000622248981 */ /* 0x000322000c1e1500 */
[----:B------:R-:W-:-:S02]  /*3240*/  IMAD.MOV.U32 R153, RZ, RZ, R136 ;  /* 0x000000ffff997224 */ /* 0x000fc400078e0088 */
[C---:B0-----:R-:W-:Y:S01]  /*3250*/  IMAD.WIDE R48, R29.reuse, 0x2, R80 ;  /* 0x000000021d307825 */ /* 0x041fe200078e0250 */
[----:B------:R0:W4:Y:S03]  /*3260*/  @!P0 LDG.E.U16 R37, [R32.64] ;  /* 0x0000000620258981 */ /* 0x000126000c1e1500 */
[----:B-1----:R-:W-:Y:S01]  /*3270*/  IMAD.WIDE R38, R29, 0x2, R112 ;  /* 0x000000021d267825 */ /* 0x002fe200078e0270 */
[----:B------:R1:W4:Y:S01]  /*3280*/  @!P0 LDG.E.U16 R58, [R48.64] ;  /* 0x00000006303a8981 */ /* 0x000322000c1e1500 */
[----:B------:R-:W-:-:S03]  /*3290*/  PRMT R34, RZ, 0x7610, R34 ;  /* 0x00007610ff227816 */ /* 0x000fc60000000022 */
[----:B------:R1:W4:Y:S01]  /*32a0*/  @!P0 LDG.E.U16 R156, [R38.64] ;  /* 0x00000006269c8981 */ /* 0x000322000c1e1500 */
[----:B0-----:R-:W-:Y:S01]  /*32b0*/  IMAD.WIDE R32, R29, 0x2, R152 ;  /* 0x000000021d207825 */ /* 0x001fe200078e0298 */
[----:B------:R-:W-:-:S03]  /*32c0*/  PRMT R157, RZ, 0x7610, R157 ;  /* 0x00007610ff9d7816 */ /* 0x000fc6000000009d */
[----:B-1----:R-:W-:Y:S01]  /*32d0*/  IMAD.MOV.U32 R48, RZ, RZ, R41 ;  /* 0x000000ffff307224 */ /* 0x002fe200078e0029 */
[----:B------:R0:W4:Y:S01]  /*32e0*/  @!P0 LDG.E.U16 R34, [R32.64] ;  /* 0x0000000620228981 */ /* 0x000122000c1e1500 */
[----:B------:R-:W-:Y:S01]  /*32f0*/  IMAD.MOV.U32 R49, RZ, RZ, R135 ;  /* 0x000000ffff317224 */ /* 0x000fe200078e0087 */
[----:B------:R-:W-:Y:S01]  /*3300*/  PRMT R35, RZ, 0x7610, R35 ;  /* 0x00007610ff237816 */ /* 0x000fe20000000023 */
[----:B------:R-:W-:-:S04]  /*3310*/  IMAD.WIDE R38, R29, 0x2, R116 ;  /* 0x000000021d267825 */ /* 0x000fc800078e0274 */
[----:B------:R-:W-:Y:S01]  /*3320*/  IMAD.MOV.U32 R135, RZ, RZ, R134 ;  /* 0x000000ffff877224 */ /* 0x000fe200078e0086 */
[----:B------:R1:W4:Y:S01]  /*3330*/  @!P0 LDG.E.U16 R157, [R38.64] ;  /* 0x00000006269d8981 */ /* 0x000322000c1e1500 */
[----:B0-----:R-:W-:-:S04]  /*3340*/  IMAD.WIDE R32, R29, 0x2, R48 ;  /* 0x000000021d207825 */ /* 0x001fc800078e0230 */
[----:B------:R-:W-:Y:S01]  /*3350*/  IMAD.MOV.U32 R134, RZ, RZ, R133 ;  /* 0x000000ffff867224 */ /* 0x000fe200078e0085 */
[----:B------:R0:W4:Y:S01]  /*3360*/  @!P0 LDG.E.U16 R35, [R32.64] ;  /* 0x0000000620238981 */ /* 0x000122000c1e1500 */
[----:B-1----:R-:W-:Y:S01]  /*3370*/  PRMT R38, RZ, 0x7610, R38 ;  /* 0x00007610ff267816 */ /* 0x002fe20000000026 */
[----:B------:R-:W-:Y:S02]  /*3380*/  IMAD.MOV.U32 R158, RZ, RZ, R126 ;  /* 0x000000ffff9e7224 */ /* 0x000fe400078e007e */
[----:B------:R-:W-:Y:S02]  /*3390*/  IMAD.MOV.U32 R159, RZ, RZ, R131 ;  /* 0x000000ffff9f7224 */ /* 0x000fe400078e0083 */
[----:B0-----:R-:W-:Y:S01]  /*33a0*/  IMAD.WIDE R32, R29, 0x2, R134 ;  /* 0x000000021d207825 */ /* 0x001fe200078e0286 */
[----:B------:R-:W-:-:S04]  /*33b0*/  PRMT R39, RZ, 0x7610, R39 ;  /* 0x00007610ff277816 */ /* 0x000fc80000000027 */
[----:B------:R0:W4:Y:S01]  /*33c0*/  @!P0 LDG.E.U16 R38, [R32.64] ;  /* 0x0000000620268981 */ /* 0x000122000c1e1500 */
[----:B------:R-:W-:Y:S02]  /*33d0*/  IMAD.MOV.U32 R160, RZ, RZ, R76 ;  /* 0x000000ffffa07224 */ /* 0x000fe400078e004c */
[----:B------:R-:W-:Y:S01]  /*33e0*/  IMAD.MOV.U32 R161, RZ, RZ, R129 ;  /* 0x000000ffffa17224 */ /* 0x000fe200078e0081 */
[----:B------:R-:W-:Y:S01]  /*33f0*/  PRMT R40, RZ, 0x7610, R40 ;  /* 0x00007610ff287816 */ /* 0x000fe20000000028 */
[----:B0-----:R-:W-:-:S05]  /*3400*/  IMAD.WIDE R32, R29, 0x2, R158 ;  /* 0x000000021d207825 */ /* 0x001fca00078e029e */
[----:B------:R0:W4:Y:S01]  /*3410*/  @!P0 LDG.E.U16 R39, [R32.64] ;  /* 0x0000000620278981 */ /* 0x000122000c1e1500 */
[----:B------:R-:W-:Y:S01]  /*3420*/  IMAD.MOV.U32 R126, RZ, RZ, R125 ;  /* 0x000000ffff7e7224 */ /* 0x000fe200078e007d */
[----:B------:R-:W-:Y:S01]  /*3430*/  PRMT R41, RZ, 0x7610, R41 ;  /* 0x00007610ff297816 */ /* 0x000fe20000000029 */
[----:B0-----:R-:W-:-:S05]  /*3440*/  IMAD.WIDE R32, R29, 0x2, R160 ;  /* 0x000000021d207825 */ /* 0x001fca00078e02a0 */
[----:B------:R0:W4:Y:S01]  /*3450*/  @!P0 LDG.E.U16 R40, [R32.64] ;  /* 0x0000000620288981 */ /* 0x000122000c1e1500 */
[----:B------:R-:W-:Y:S01]  /*3460*/  IMAD.MOV.U32 R125, RZ, RZ, R132 ;  /* 0x000000ffff7d7224 */ /* 0x000fe200078e0084 */
[----:B------:R-:W-:Y:S01]  /*3470*/  PRMT R129, RZ, 0x7610, R129 ;  /* 0x00007610ff817816 */ /* 0x000fe20000000081 */
[----:B------:R-:W-:Y:S02]  /*3480*/  IMAD.MOV.U32 R131, RZ, RZ, R130 ;  /* 0x000000ffff837224 */ /* 0x000fe400078e0082 */
        /* <DEDUP_REMOVED lines=8> */
[----:B0-----:R-:W-:-:S05]  /*3510*/  IMAD.WIDE R32, R29, 0x2, R130 ;  /* 0x000000021d207825 */ /* 0x001fca00078e0282 */
[----:B------:R0:W4:Y:S02]  /*3520*/  @!P0 LDG.E.U16 R76, [R32.64] ;  /* 0x00000006204c8981 */ /* 0x000124000c1e1500 */
[----:B0-----:R-:W-:-:S05]  /*3530*/  IMAD.WIDE R32, R29, 0x2, R74 ;  /* 0x000000021d207825 */ /* 0x001fca00078e024a */
[----:B------:R-:W4:Y:S04]  /*3540*/  @!P0 LDG.E.U16 R133, [R32.64] ;  /* 0x0000000620858981 */ /* 0x000f28000c1e1500 */
[----:B--2---:R-:W-:Y:S04]  /*3550*/  STS.U16 [R26+0x1000], R51 ;  /* 0x001000331a007388 */ /* 0x004fe80000000400 */
[----:B-----5:R-:W-:Y:S04]  /*3560*/  STS.U16 [R26+0x1100], R50 ;  /* 0x001100321a007388 */ /* 0x020fe80000000400 */
[----:B---3--:R-:W-:Y:S04]  /*3570*/  STS.U16 [R26+0x1200], R148 ;  /* 0x001200941a007388 */ /* 0x008fe80000000400 */
[----:B----4-:R-:W-:Y:S04]  /*3580*/  STS.U16 [R26+0x1300], R147 ;  /* 0x001300931a007388 */ /* 0x010fe80000000400 */
[----:B------:R-:W-:Y:S04]  /*3590*/  STS.U16 [R30+0x1080], R146 ;  /* 0x001080921e007388 */ /* 0x000fe80000000400 */
[----:B------:R-:W-:Y:S04]  /*35a0*/  STS.U16 [R30+0x1180], R145 ;  /* 0x001180911e007388 */ /* 0x000fe80000000400 */
[----:B------:R-:W-:Y:S04]  /*35b0*/  STS.U16 [R30+0x1280], R144 ;  /* 0x001280901e007388 */ /* 0x000fe80000000400 */
[----:B------:R-:W-:Y:S04]  /*35c0*/  STS.U16 [R30+0x1380], R143 ;  /* 0x0013808f1e007388 */ /* 0x000fe80000000400 */
[----:B------:R-:W-:Y:S04]  /*35d0*/  STS.U16 [R26], R142 ;  /* 0x0000008e1a007388 */ /* 0x000fe80000000400 */
[----:B------:R-:W-:Y:S04]  /*35e0*/  STS.U16 [R26+0x200], R141 ;  /* 0x0002008d1a007388 */ /* 0x000fe80000000400 */
[----:B------:R-:W-:Y:S04]  /*35f0*/  STS.U16 [R26+0x600], R139 ;  /* 0x0006008b1a007388 */ /* 0x000fe80000000400 */
[----:B------:R-:W-:Y:S04]  /*3600*/  STS.U16 [R26+0x400], R140 ;  /* 0x0004008c1a007388 */ /* 0x000fe80000000400 */
[----:B------:R-:W-:Y:S04]  /*3610*/  STS.U16 [R26+0x800], R156 ;  /* 0x0008009c1a007388 */ /* 0x000fe80000000400 */
[----:B------:R-:W-:Y:S04]  /*3620*/  STS.U16 [R26+0xa00], R157 ;  /* 0x000a009d1a007388 */ /* 0x000fe80000000400 */
[----:B------:R-:W-:Y:S04]  /*3630*/  STS.U16 [R26+0xc00], R35 ;  /* 0x000c00231a007388 */ /* 0x000fe80000000400 */
[----:B------:R-:W-:Y:S04]  /*3640*/  STS.U16 [R26+0xe00], R41 ;  /* 0x000e00291a007388 */ /* 0x000fe80000000400 */
[----:B------:R-:W-:Y:S04]  /*3650*/  STS.U16 [R30+0x80], R138 ;  /* 0x0000808a1e007388 */ /* 0x000fe80000000400 */
[----:B------:R0:W-:Y:S04]  /*3660*/  STS.U16 [R30+0x280], R137 ;  /* 0x000280891e007388 */ /* 0x0001e80000000400 */
        /* <DEDUP_REMOVED lines=22> */
[----:B------:R-:W-:Y:S01]  /*37d0*/  BAR.SYNC.DEFER_BLOCKING 0x0 ;  /* 0x0000000000007b1d */ /* 0x000fe20000010000 */
[----:B0-----:R-:W-:-:S05]  /*37e0*/  IMAD.WIDE R136, R27, 0x2, R48 ;  /* 0x000000021b887825 */ /* 0x001fca00078e0230 */
[----:B------:R-:W-:Y:S04]  /*37f0*/  LDSM.16.MT88.4 R52, [R16+0x1000] ;  /* 0x001000001034783b */ /* 0x000fe80000004200 */
[----:B------:R-:W0:Y:S04]  /*3800*/  LDSM.16.M88.4 R40, [R73] ;  /* 0x000000004928783b */ /* 0x000e280000000200 */
[----:B------:R-:W1:Y:S04]  /*3810*/  LDSM.16.M88.4 R32, [R73+0x400] ;  /* 0x000400004920783b */ /* 0x000e680000000200 */
[----:B------:R-:W2:Y:S04]  /*3820*/  LDSM.16.M88.4 R36, [R73+0x800] ;  /* 0x000800004924783b */ /* 0x000ea80000000200 */
[----:B------:R-:W3:Y:S04]  /*3830*/  LDSM.16.M88.4 R56, [R73+0xc00] ;  /* 0x000c00004938783b */ /* 0x000ee80000000200 */
[----:B------:R-:W4:Y:S01]  /*3840*/  LDSM.16.MT88.4 R48, [R16+0x1200] ;  /* 0x001200001030783b */ /* 0x000f220000004200 */
[----:B------:R-:W-:-:S04]  /*3850*/  IADD3 R77, R77, -0x1, RZ ;  /* 0xffffffff4d4d7810 */ /* 0x000fc80007ffe0ff */
[----:B------:R-:W-:Y:S01]  /*3860*/  ISETP.NE.U32.AND P0, PT, R77, RZ, PT ;  /* 0x000000ff4d00720c */ /* 0x000fe20003f05070 */
[C---:B------:R-:W-:Y:S01]  /*3870*/  IMAD.WIDE R138, R27.reuse, 0x2, R122 ;  /* 0x000000021b8a7825 */ /* 0x040fe200078e027a */
[C---:B0-----:R-:W-:Y:S08]  /*3880*/  HMMA.16816.F32 R68, R52.reuse, R40, R68 ;  /* 0x000000283444723c */ /* 0x041ff00000001844 */
[C---:B-1----:R-:W-:Y:S08]  /*3890*/  HMMA.16816.F32 R64, R52.reuse, R32, R64 ;  /* 0x000000203440723c */ /* 0x042ff00000001840 */
[C---:B--2---:R-:W-:Y:S08]  /*38a0*/  HMMA.16816.F32 R60, R52.reuse, R36, R60 ;  /* 0x00000024343c723c */ /* 0x044ff0000000183c */
[----:B---3--:R-:W-:Y:S01]  /*38b0*/  HMMA.16816.F32 R44, R52, R56, R44 ;  /* 0x00000038342c723c */ /* 0x008fe2000000182c */
[----:B------:R-:W-:-:S04]  /*38c0*/  IMAD.WIDE R36, R27, 0x2, R110 ;  /* 0x000000021b247825 */ /* 0x000fc800078e026e */
[----:B------:R-:W-:Y:S02]  /*38d0*/  IMAD.MOV.U32 R111, RZ, RZ, R36 ;  /* 0x000000ffff6f7224 */ /* 0x000fe400078e0024 */
[----:B------:R-:W-:Y:S02]  /*38e0*/  IMAD.MOV.U32 R110, RZ, RZ, R37 ;  /* 0x000000ffff6e7224 */ /* 0x000fe400078e0025 */
[----:B------:R-:W-:-:S04]  /*38f0*/  IMAD.WIDE R36, R27, 0x2, R114 ;  /* 0x000000021b247825 */ /* 0x000fc800078e0272 */
[C---:B------:R-:W-:Y:S01]  /*3900*/  IMAD.WIDE R74, R27.reuse, 0x2, R74 ;  /* 0x000000021b4a7825 */ /* 0x040fe200078e024a */
[----:B----4-:R-:W-:Y:S03]  /*3910*/  HMMA.16816.F32 R68, R48, R42, R68 ;  /* 0x0000002a3044723c */ /* 0x010fe60000001844 */
[----:B------:R-:W-:Y:S01]  /*3920*/  IMAD.WIDE R130, R27, 0x2, R130 ;  /* 0x000000021b827825 */ /* 0x000fe200078e0282 */
[----:B------:R-:W-:-:S03]  /*3930*/  UIADD3 UR4, UR4, -0x20, URZ ;  /* 0xffffffe004047890 */ /* 0x000fc6000fffe03f */
[C---:B------:R-:W-:Y:S01]  /*3940*/  IMAD.WIDE R124, R27.reuse, 0x2, R124 ;  /* 0x000000021b7c7825 */ /* 0x040fe200078e027c */
[----:B------:R-:W-:Y:S03]  /*3950*/  HMMA.16816.F32 R64, R48, R34, R64 ;  /* 0x000000223040723c */ /* 0x000fe60000001840 */
[----:B------:R-:W-:-:S04]  /*3960*/  IMAD.WIDE R134, R27, 0x2, R134 ;  /* 0x000000021b867825 */ /* 0x000fc800078e0286 */
[C---:B------:R-:W-:Y:S01]  /*3970*/  IMAD.WIDE R126, R27.reuse, 0x2, R126 ;  /* 0x000000021b7e7825 */ /* 0x040fe200078e027e */
[C---:B------:R-:W-:Y:S03]  /*3980*/  HMMA.16816.F32 R60, R48.reuse, R38, R60 ;  /* 0x00000026303c723c */ /* 0x040fe6000000183c */
[----:B------:R-:W-:Y:S02]  /*3990*/  IMAD.MOV.U32 R123, RZ, RZ, R138 ;  /* 0x000000ffff7b7224 */ /* 0x000fe400078e008a */
[----:B------:R-:W-:Y:S02]  /*39a0*/  IMAD.MOV.U32 R122, RZ, RZ, R139 ;  /* 0x000000ffff7a7224 */ /* 0x000fe400078e008b */
[----:B------:R-:W-:Y:S02]  /*39b0*/  IMAD.MOV.U32 R115, RZ, RZ, R36 ;  /* 0x000000ffff737224 */ /* 0x000fe400078e0024 */
[----:B------:R-:W-:Y:S01]  /*39c0*/  IMAD.MOV.U32 R114, RZ, RZ, R37 ;  /* 0x000000ffff727224 */ /* 0x000fe200078e0025 */
[----:B------:R-:W-:Y:S01]  /*39d0*/  HMMA.16816.F32 R44, R48, R58, R44 ;  /* 0x0000003a302c723c */ /* 0x000fe2000000182c */
[----:B------:R-:W-:-:S04]  /*39e0*/  IMAD.WIDE R160, R27, 0x2, R160 ;  /* 0x000000021ba07825 */ /* 0x000fc800078e02a0 */
[----:B------:R-:W-:-:S04]  /*39f0*/  IMAD.WIDE R158, R27, 0x2, R158 ;  /* 0x000000021b9e7825 */ /* 0x000fc800078e029e */
[----:B------:R-:W-:-:S04]  /*3a00*/  IMAD.WIDE R152, R27, 0x2, R152 ;  /* 0x000000021b987825 */ /* 0x000fc800078e0298 */
[----:B------:R-:W-:-:S04]  /*3a10*/  IMAD.WIDE R150, R27, 0x2, R150 ;  /* 0x000000021b967825 */ /* 0x000fc800078e0296 */
[----:B------:R-:W-:-:S04]  /*3a20*/  IMAD.WIDE R138, R27, 0x2, R112 ;  /* 0x000000021b8a7825 */ /* 0x000fc800078e0270 */
[----:B------:R-:W-:-:S04]  /*3a30*/  IMAD.WIDE R52, R27, 0x2, R108 ;  /* 0x000000021b347825 */ /* 0x000fc800078e026c */
[----:B------:R-:W-:-:S04]  /*3a40*/  IMAD.WIDE R36, R27, 0x2, R86 ;  /* 0x000000021b247825 */ /* 0x000fc800078e0256 */
[----:B------:R-:W-:Y:S02]  /*3a50*/  IMAD.MOV.U32 R128, RZ, RZ, R75 ;  /* 0x000000ffff807224 */ /* 0x000fe400078e004b */
[----:B------:R-:W-:Y:S02]  /*3a60*/  IMAD.MOV.U32 R75, RZ, RZ, R130 ;  /* 0x000000ffff4b7224 */ /* 0x000fe400078e0082 */
[----:B------:R-:W-:Y:S02]  /*3a70*/  IMAD.MOV.U32 R132, RZ, RZ, R125 ;  /* 0x000000ffff847224 */ /* 0x000fe400078e007d */
[----:B------:R-:W-:Y:S02]  /*3a80*/  IMAD.MOV.U32 R133, RZ, RZ, R134 ;  /* 0x000000ffff857224 */ /* 0x000fe400078e0086 */
[----:B------:R-:W-:Y:S02]  /*3a90*/  IMAD.MOV.U32 R130, RZ, RZ, R131 ;  /* 0x000000ffff827224 */ /* 0x000fe400078e0083 */
[----:B------:R-:W-:-:S02]  /*3aa0*/  IMAD.MOV.U32 R125, RZ, RZ, R126 ;  /* 0x000000ffff7d7224 */ /* 0x000fc400078e007e */
        /* <DEDUP_REMOVED lines=9> */
[----:B------:R-:W-:-:S04]  /*3b40*/  IMAD.WIDE R116, R27, 0x2, R116 ;  /* 0x000000021b747825 */ /* 0x000fc800078e0274 */
[----:B------:R-:W-:Y:S02]  /*3b50*/  IMAD.MOV.U32 R32, RZ, RZ, R150 ;  /* 0x000000ffff207224 */ /* 0x000fe400078e0096 */
[----:B------:R-:W-:Y:S02]  /*3b60*/  IMAD.MOV.U32 R33, RZ, RZ, R151 ;  /* 0x000000ffff217224 */ /* 0x000fe400078e0097 */
[----:B------:R-:W-:-:S04]  /*3b70*/  IMAD.WIDE R118, R27, 0x2, R118 ;  /* 0x000000021b767825 */ /* 0x000fc800078e0276 */
[----:B------:R-:W-:-:S04]  /*3b80*/  IMAD.WIDE R120, R27, 0x2, R120 ;  /* 0x000000021b787825 */ /* 0x000fc800078e0278 */
[----:B------:R-:W-:Y:S02]  /*3b90*/  IMAD.MOV.U32 R113, RZ, RZ, R138 ;  /* 0x000000ffff717224 */ /* 0x000fe400078e008a */
[----:B------:R-:W-:Y:S02]  /*3ba0*/  IMAD.MOV.U32 R112, RZ, RZ, R139 ;  /* 0x000000ffff707224 */ /* 0x000fe400078e008b */
[----:B------:R-:W-:-:S04]  /*3bb0*/  IMAD.WIDE R80, R27, 0x2, R80 ;  /* 0x000000021b507825 */ /* 0x000fc800078e0250 */
[----:B------:R-:W-:Y:S02]  /*3bc0*/  IMAD.MOV.U32 R109, RZ, RZ, R52 ;  /* 0x000000ffff6d7224 */ /* 0x000fe400078e0034 */
[----:B------:R-:W-:Y:S02]  /*3bd0*/  IMAD.MOV.U32 R108, RZ, RZ, R53 ;  /* 0x000000ffff6c7224 */ /* 0x000fe400078e0035 */
[----:B------:R-:W-:-:S04]  /*3be0*/  IMAD.WIDE R82, R27, 0x2, R82 ;  /* 0x000000021b527825 */ /* 0x000fc800078e0252 */
[----:B------:R-:W-:-:S04]  /*3bf0*/  IMAD.WIDE R78, R27, 0x2, R78 ;  /* 0x000000021b4e7825 */ /* 0x000fc800078e024e */
[----:B------:R-:W-:-:S04]  /*3c00*/  IMAD.WIDE R104, R27, 0x2, R104 ;  /* 0x000000021b687825 */ /* 0x000fc800078e0268 */
[----:B------:R-:W-:-:S04]  /*3c10*/  IMAD.WIDE R84, R27, 0x2, R84 ;  /* 0x000000021b547825 */ /* 0x000fc800078e0254 */
[----:B------:R-:W-:Y:S02]  /*3c20*/  IMAD.MOV.U32 R87, RZ, RZ, R36 ;  /* 0x000000ffff577224 */ /* 0x000fe400078e0024 */
[----:B------:R-:W-:Y:S02]  /*3c30*/  IMAD.MOV.U32 R86, RZ, RZ, R37 ;  /* 0x000000ffff567224 */ /* 0x000fe400078e0025 */
[----:B------:R-:W-:-:S04]  /*3c40*/  IMAD.WIDE R90, R27, 0x2, R90 ;  /* 0x000000021b5a7825 */ /* 0x000fc800078e025a */
[----:B------:R-:W-:-:S04]  /*3c50*/  IMAD.WIDE R102, R27, 0x2, R102 ;  /* 0x000000021b667825 */ /* 0x000fc800078e0266 */
[----:B------:R-:W-:-:S04]  /*3c60*/  IMAD.WIDE R88, R27, 0x2, R88 ;  /* 0x000000021b587825 */ /* 0x000fc800078e0258 */
[----:B------:R-:W-:-:S04]  /*3c70*/  IMAD.WIDE R106, R27, 0x2, R106 ;  /* 0x000000021b6a7825 */ /* 0x000fc800078e026a */
[----:B------:R-:W-:-:S04]  /*3c80*/  IMAD.WIDE R100, R27, 0x2, R100 ;  /* 0x000000021b647825 */ /* 0x000fc800078e0264 */
[----:B------:R-:W-:-:S04]  /*3c90*/  IMAD.WIDE R92, R27, 0x2, R92 ;  /* 0x000000021b5c7825 */ /* 0x000fc800078e025c */
[----:B------:R-:W-:-:S04]  /*3ca0*/  IMAD.WIDE R98, R27, 0x2, R98 ;  /* 0x000000021b627825 */ /* 0x000fc800078e0262 */
[----:B------:R-:W-:-:S04]  /*3cb0*/  IMAD.WIDE R96, R27, 0x2, R96 ;  /* 0x000000021b607825 */ /* 0x000fc800078e0260 */
[----:B------:R-:W-:Y:S01]  /*3cc0*/  IMAD.WIDE R94, R28, 0x2, R94 ;  /* 0x000000021c5e7825 */ /* 0x000fe200078e025e */
[----:B------:R-:W-:Y:S01]  /*3cd0*/  @!P0 CALL.REL.NOINC `(.L_x_2) ;  /* 0x0000001000008944 */ /* 0x000fe20003c00000 */
[----:B------:R-:W-:Y:S05]  /*3ce0*/  BRA `(.L_x_3) ;  /* 0xffffee1000007947 */ /* 0x000fea000383ffff */
.L_x_2:
[----:B------:R-:W-:Y:S02]  /*3cf0*/  F2FP.PACK_AB R6, R67, R71 ;  /* 0x000000474306723e */ /* 0x000fe400000000ff */
[----:B------:R-:W-:Y:S02]  /*3d00*/  F2FP.PACK_AB R8, R65, R69 ;  /* 0x000000454108723e */ /* 0x000fe400000000ff */
[----:B------:R-:W-:Y:S02]  /*3d10*/  F2FP.PACK_AB R7, R47, R63 ;  /* 0x0000003f2f07723e */ /* 0x000fe400000000ff */
[----:B------:R-:W-:Y:S02]  /*3d20*/  F2FP.PACK_AB R67, R46, R62 ;  /* 0x0000003e2e43723e */ /* 0x000fe400000000ff */
[----:B------:R-:W-:Y:S02]  /*3d30*/  F2FP.PACK_AB R66, R66, R70 ;  /* 0x000000464242723e */ /* 0x000fe400000000ff */
[----:B------:R-:W-:-:S02]  /*3d40*/  F2FP.PACK_AB R9, R45, R61 ;  /* 0x0000003d2d09723e */ /* 0x000fc400000000ff */
[----:B------:R-:W-:Y:S02]  /*3d50*/  F2FP.PACK_AB R65, R44, R60 ;  /* 0x0000003c2c41723e */ /* 0x000fe400000000ff */
[----:B------:R-:W-:Y:S02]  /*3d60*/  F2FP.PACK_AB R64, R64, R68 ;  /* 0x000000444040723e */ /* 0x000fe400000000ff */
.L_x_1:
[----:B------:R-:W-:Y:S01]  /*3d70*/  IMAD.SHL.U32 R5, R0, 0x4, RZ ;  /* 0x0000000400057824 */ /* 0x000fe200078e00ff */
[----:B------:R-:W-:Y:S01]  /*3d80*/  BAR.SYNC.DEFER_BLOCKING 0x0 ;  /* 0x0000000000007b1d */ /* 0x000fe20000010000 */
[----:B------:R-:W-:Y:S02]  /*3d90*/  ISETP.NE.U32.AND P0, PT, R15, RZ, PT ;  /* 0x000000ff0f00720c */ /* 0x000fe40003f05070 */
[----:B------:R-:W-:Y:S02]  /*3da0*/  LOP3.LUT R16, R12, 0x1c, R2, 0xfe, !PT ;  /* 0x0000001c0c107812 */ /* 0x000fe400078efe02 */
[----:B------:R-:W-:Y:S02]  /*3db0*/  LOP3.LUT R10, R5, 0x38, RZ, 0xc0, !PT ;  /* 0x00000038050a7812 */ /* 0x000fe400078ec0ff */
[----:B------:R-:W-:-:S02]  /*3dc0*/  SHF.R.S32.HI R5, RZ, 0x4, R0 ;  /* 0x00000004ff057819 */ /* 0x000fc40000011400 */
[----:B------:R-:W-:Y:S02]  /*3dd0*/  SEL R11, RZ, 0x240, !P0 ;  /* 0x00000240ff0b7807 */ /* 0x000fe40004000000 */
[----:B------:R-:W-:Y:S02]  /*3de0*/  LOP3.LUT R10, R10, 0x40, R13, 0xf8, !PT ;  /* 0x000000400a0a7812 */ /* 0x000fe400078ef80d */
[----:B------:R-:W-:Y:S02]  /*3df0*/  SHF.R.S32.HI R13, RZ, 0x3, R0 ;  /* 0x00000003ff0d7819 */ /* 0x000fe40000011400 */
[----:B------:R-:W-:Y:S02]  /*3e00*/  SGXT R5, R5, 0x1 ;  /* 0x000000010505781a */ /* 0x000fe40000000200 */
[----:B------:R-:W-:Y:S01]  /*3e10*/  LOP3.LUT R15, R11, 0x30, R14, 0xf8, !PT ;  /* 0x000000300b0f7812 */ /* 0x000fe200078ef80e */
[----:B------:R-:W-:Y:S01]  /*3e20*/  IMAD.SHL.U32 R14, R4, 0x2, RZ ;  /* 0x00000002040e7824 */ /* 0x000fe200078e00ff */
[----:B------:R-:W-:-:S02]  /*3e30*/  SGXT R13, R13, 0x1 ;  /* 0x000000010d0d781a */ /* 0x000fc40000000200 */
[----:B------:R-:W-:Y:S02]  /*3e40*/  LOP3.LUT R11, R10, 0x240, R5, 0x78, !PT ;  /* 0x000002400a0b7812 */ /* 0x000fe400078e7805 */
[----:B------:R-:W-:Y:S02]  /*3e50*/  LOP3.LUT R5, R0, 0x10, RZ, 0xc0, !PT ;  /* 0x0000001000057812 */ /* 0x000fe400078ec0ff */
[----:B------:R-:W-:Y:S01]  /*3e60*/  LOP3.LUT R10, R13, 0x408, RZ, 0xc0, !PT ;  /* 0x000004080d0a7812 */ /* 0x000fe200078ec0ff */
[----:B------:R-:W-:Y:S01]  /*3e70*/  IMAD R11, R4, 0x8, R11 ;  /* 0x00000008040b7824 */ /* 0x000fe200078e020b */
[----:B------:R-:W-:Y:S01]  /*3e80*/  LOP3.LUT R15, R15, R14, RZ, 0x3c, !PT ;  /* 0x0000000e0f0f7212 */ /* 0x000fe200078e3cff */
[C---:B------:R-:W-:Y:S01]  /*3e90*/  IMAD R4, R3.reuse, c[0x0][0x194], RZ ;  /* 0x0000650003047a24 */ /* 0x040fe200078e02ff */
[----:B------:R-:W-:Y:S01]  /*3ea0*/  ISETP.GE.AND P0, PT, R3, c[0x0][0x178], PT ;  /* 0x00005e0003007a0c */ /* 0x000fe20003f06270 */
[----:B------:R-:W-:Y:S01]  /*3eb0*/  IMAD R10, R5, 0x8, R10 ;  /* 0x00000008050a7824 */ /* 0x000fe200078e020a */
[----:B------:R-:W-:Y:S01]  /*3ec0*/  LOP3.LUT R5, R11, 0x8, RZ, 0x3c, !PT ;  /* 0x000000080b057812 */ /* 0x000fe200078e3cff */
[----:B------:R-:W-:Y:S01]  /*3ed0*/  STS.64 [R11], R64 ;  /* 0x000000400b007388 */ /* 0x000fe20000000a00 */
[----:B------:R-:W-:Y:S01]  /*3ee0*/  LOP3.LUT R3, R12, R2, RZ, 0xfc, !PT ;  /* 0x000000020c037212 */ /* 0x000fe200078efcff */
[----:B------:R-:W-:Y:S01]  /*3ef0*/  IMAD.IADD R19, R10, 0x1, R15 ;  /* 0x000000010a137824 */ /* 0x000fe200078e020f */
[----:B------:R-:W-:Y:S01]  /*3f00*/  LEA R23, P2, R4, c[0x0][0x170], 0x1 ;  /* 0x00005c0004177a11 */ /* 0x000fe200078408ff */
[----:B------:R0:W-:Y:S01]  /*3f10*/  STS.64 [R11+0x80], R8 ;  /* 0x000080080b007388 */ /* 0x0001e20000000a00 */
[C---:B------:R-:W-:Y:S01]  /*3f20*/  ISETP.LT.AND P1, PT, R3.reuse, c[0x0][0x17c], !P0 ;  /* 0x00005f0003007a0c */ /* 0x040fe20004721270 */
[----:B------:R-:W-:Y:S01]  /*3f30*/  IMAD R20, R3, c[0x0][0x198], RZ ;  /* 0x0000660003147a24 */ /* 0x000fe200078e02ff */
[----:B------:R-:W-:Y:S01]  /*3f40*/  LOP3.LUT R21, R19, 0x8, RZ, 0x3c, !PT ;  /* 0x0000000813157812 */ /* 0x000fe200078e3cff */
[----:B------:R-:W-:Y:S01]  /*3f50*/  STS.64 [R5+0x400], R66 ;  /* 0x0004004205007388 */ /* 0x000fe20000000a00 */
[----:B------:R-:W-:-:S02]  /*3f60*/  LOP3.LUT R3, R12, 0x4, R2, 0xfe, !PT ;  /* 0x000000040c037812 */ /* 0x000fc400078efe02 */
[----:B------:R-:W-:Y:S01]  /*3f70*/  LEA.HI.X.SX32 R25, R4, c[0x0][0x174], 0x1, P2 ;  /* 0x00005d0004197a11 */ /* 0x000fe200010f0eff */
[----:B------:R1:W-:Y:S01]  /*3f80*/  STS.64 [R5+0x480], R6 ;  /* 0x0004800605007388 */ /* 0x0003e20000000a00 */
[C-C-:B------:R-:W-:Y:S02]  /*3f90*/  LOP3.LUT R13, R12.reuse, 0x38, R2.reuse, 0xfe, !PT ;  /* 0x000000380c0d7812 */ /* 0x140fe400078efe02 */
[C-C-:B------:R-:W-:Y:S01]  /*3fa0*/  LOP3.LUT R14, R12.reuse, 0x30, R2.reuse, 0xfe, !PT ;  /* 0x000000300c0e7812 */ /* 0x140fe200078efe02 */
[----:B------:R-:W-:Y:S01]  /*3fb0*/  BAR.SYNC.DEFER_BLOCKING 0x0 ;  /* 0x0000000000007b1d */ /* 0x000fe20000010000 */
[C-C-:B0-----:R-:W-:Y:S02]  /*3fc0*/  LOP3.LUT R8, R12.reuse, 0x34, R2.reuse, 0xfe, !PT ;  /* 0x000000340c087812 */ /* 0x141fe400078efe02 */
[C-C-:B------:R-:W-:Y:S02]  /*3fd0*/  LOP3.LUT R10, R12.reuse, 0x2c, R2.reuse, 0xfe, !PT ;  /* 0x0000002c0c0a7812 */ /* 0x140fe400078efe02 */
[----:B------:R-:W-:-:S02]  /*3fe0*/  LOP3.LUT R11, R12, 0x28, R2, 0xfe, !PT ;  /* 0x000000280c0b7812 */ /* 0x000fc400078efe02 */
[C-C-:B------:R-:W-:Y:S02]  /*3ff0*/  LOP3.LUT R15, R12.reuse, 0x20, R2.reuse, 0xfe, !PT ;  /* 0x000000200c0f7812 */ /* 0x140fe400078efe02 */
[C-C-:B-1----:R-:W-:Y:S02]  /*4000*/  LOP3.LUT R7, R12.reuse, 0x24, R2.reuse, 0xfe, !PT ;  /* 0x000000240c077812 */ /* 0x142fe400078efe02 */
[C-C-:B------:R-:W-:Y:S02]  /*4010*/  LOP3.LUT R17, R12.reuse, 0x18, R2.reuse, 0xfe, !PT ;  /* 0x000000180c117812 */ /* 0x140fe400078efe02 */
[C-C-:B------:R-:W-:Y:S02]  /*4020*/  LOP3.LUT R18, R12.reuse, 0x14, R2.reuse, 0xfe, !PT ;  /* 0x000000140c127812 */ /* 0x140fe400078efe02 */
[----:B------:R-:W-:Y:S02]  /*4030*/  LOP3.LUT R9, R12, 0x10, R2, 0xfe, !PT ;  /* 0x000000100c097812 */ /* 0x000fe400078efe02 */
[----:B------:R-:W-:-:S02]  /*4040*/  LEA R4, P2, R20, R23, 0x1 ;  /* 0x0000001714047211 */ /* 0x000fc400078408ff */
[C---:B------:R-:W-:Y:S01]  /*4050*/  ISETP.LT.AND P3, PT, R3.reuse, c[0x0][0x17c], !P0 ;  /* 0x00005f0003007a0c */ /* 0x040fe20004761270 */
[----:B------:R-:W-:Y:S01]  /*4060*/  IMAD R3, R3, c[0x0][0x198], RZ ;  /* 0x0000660003037a24 */ /* 0x000fe200078e02ff */
[----:B------:R-:W-:Y:S02]  /*4070*/  LEA.HI.X.SX32 R5, R20, R25, 0x1, P2 ;  /* 0x0000001914057211 */ /* 0x000fe400010f0eff */
[----:B------:R-:W-:Y:S01]  /*4080*/  ISETP.LT.AND P2, PT, R8, c[0x0][0x17c], !P0 ;  /* 0x00005f0008007a0c */ /* 0x000fe20004741270 */
[----:B------:R-:W0:Y:S01]  /*4090*/  LDS.64 R26, [R19] ;  /* 0x00000000131a7984 */ /* 0x000e220000000a00 */
[----:B------:R-:W-:-:S03]  /*40a0*/  LEA.HI R0, R0, R12, RZ, 0x1c ;  /* 0x0000000c00007211 */ /* 0x000fc600078fe0ff */
[----:B------:R-:W1:Y:S01]  /*40b0*/  LDS.64 R30, [R21] ;  /* 0x00000000151e7984 */ /* 0x000e620000000a00 */
[----:B------:R-:W-:-:S03]  /*40c0*/  IADD3 R0, R0, 0x3c, RZ ;  /* 0x0000003c00007810 */ /* 0x000fc60007ffe0ff */
[----:B------:R2:W3:Y:S04]  /*40d0*/  LDS.64 R28, [R19+0x100] ;  /* 0x00010000131c7984 */ /* 0x0004e80000000a00 */
[----:B------:R-:W4:Y:S01]  /*40e0*/  LDS.64 R32, [R21+0x100] ;  /* 0x0001000015207984 */ /* 0x000f220000000a00 */
[C-C-:B--2---:R-:W-:Y:S02]  /*40f0*/  LOP3.LUT R19, R12.reuse, 0xc, R2.reuse, 0xfe, !PT ;  /* 0x0000000c0c137812 */ /* 0x144fe400078efe02 */
[----:B------:R-:W-:Y:S01]  /*4100*/  LOP3.LUT R2, R12, 0x8, R2, 0xfe, !PT ;  /* 0x000000080c027812 */ /* 0x000fe200078efe02 */
[----:B------:R-:W-:-:S03]  /*4110*/  IMAD R12, R9, c[0x0][0x198], RZ ;  /* 0x00006600090c7a24 */ /* 0x000fc600078e02ff */
[C---:B------:R-:W-:Y:S01]  /*4120*/  ISETP.LT.AND P6, PT, R2.reuse, c[0x0][0x17c], !P0 ;  /* 0x00005f0002007a0c */ /* 0x040fe200047c1270 */
[----:B------:R-:W-:Y:S01]  /*4130*/  IMAD R8, R2, c[0x0][0x198], RZ ;  /* 0x0000660002087a24 */ /* 0x000fe200078e02ff */
[----:B------:R-:W-:-:S04]  /*4140*/  LEA R2, P5, R3, R23, 0x1 ;  /* 0x0000001703027211 */ /* 0x000fc800078a08ff */
[C---:B------:R-:W-:Y:S02]  /*4150*/  LEA R6, P4, R8.reuse, R23, 0x1 ;  /* 0x0000001708067211 */ /* 0x040fe400078808ff */
[-C--:B------:R-:W-:Y:S02]  /*4160*/  LEA.HI.X.SX32 R3, R3, R25.reuse, 0x1, P5 ;  /* 0x0000001903037211 */ /* 0x080fe400028f0eff */
[C---:B------:R-:W-:Y:S01]  /*4170*/  ISETP.LT.AND P5, PT, R19.reuse, c[0x0][0x17c], !P0 ;  /* 0x00005f0013007a0c */ /* 0x040fe200047a1270 */
[----:B------:R-:W-:Y:S01]  /*4180*/  IMAD R19, R19, c[0x0][0x198], RZ ;  /* 0x0000660013137a24 */ /* 0x000fe200078e02ff */
[----:B0-----:R0:W-:Y:S01]  /*4190*/  @P1 STG.E.U16 [R4.64], R26 ;  /* 0x0000001a04001986 */ /* 0x0011e2000c101506 */
[----:B------:R-:W-:Y:S02]  /*41a0*/  ISETP.LT.AND P1, PT, R7, c[0x0][0x17c], !P0 ;  /* 0x00005f0007007a0c */ /* 0x000fe40004721270 */
[----:B------:R-:W-:Y:S01]  /*41b0*/  LEA.HI.X.SX32 R7, R8, R25, 0x1, P4 ;  /* 0x0000001908077211 */ /* 0x000fe200020f0eff */
[----:B-1----:R1:W-:Y:S01]  /*41c0*/  @P3 STG.E.U16 [R2.64], R30 ;  /* 0x0000001e02003986 */ /* 0x0023e2000c101506 */
[----:B------:R-:W-:-:S02]  /*41d0*/  ISETP.LT.AND P4, PT, R9, c[0x0][0x17c], !P0 ;  /* 0x00005f0009007a0c */ /* 0x000fc40004781270 */
[C---:B------:R-:W-:Y:S01]  /*41e0*/  LEA R8, P3, R19.reuse, R23, 0x1 ;  /* 0x0000001713087211 */ /* 0x040fe200078608ff */
[----:B---3--:R2:W-:Y:S03]  /*41f0*/  @P6 STG.E.U16 [R6.64], R28 ;  /* 0x0000001c06006986 */ /* 0x0085e6000c101506 */
[----:B------:R-:W-:Y:S01]  /*4200*/  LEA.HI.X.SX32 R9, R19, R25, 0x1, P3 ;  /* 0x0000001913097211 */ /* 0x000fe200018f0eff */
[----:B------:R-:W-:Y:S01]  /*4210*/  IMAD.MOV.U32 R19, RZ, RZ, c[0x0][0x198] ;  /* 0x00006600ff137624 */ /* 0x000fe200078e00ff */
[----:B0-----:R-:W-:Y:S02]  /*4220*/  LEA R4, P6, R12, R23, 0x1 ;  /* 0x000000170c047211 */ /* 0x001fe400078c08ff */
[----:B------:R-:W-:Y:S01]  /*4230*/  PRMT R26, R26, 0x7632, R26 ;  /* 0x000076321a1a7816 */ /* 0x000fe2000000001a */
[----:B----4-:R-:W-:Y:S01]  /*4240*/  @P5 STG.E.U16 [R8.64], R32 ;  /* 0x0000002008005986 */ /* 0x010fe2000c101506 */
[----:B------:R-:W-:Y:S01]  /*4250*/  LEA.HI.X.SX32 R5, R12, R25, 0x1, P6 ;  /* 0x000000190c057211 */ /* 0x000fe200030f0eff */
[----:B------:R-:W-:Y:S01]  /*4260*/  IMAD R20, R19, 0x20, R20 ;  /* 0x0000002013147824 */ /* 0x000fe200078e0214 */
[C---:B------:R-:W-:Y:S01]  /*4270*/  ISETP.LT.AND P3, PT, R18.reuse, c[0x0][0x17c], !P0 ;  /* 0x00005f0012007a0c */ /* 0x040fe20004761270 */
[----:B------:R-:W-:Y:S01]  /*4280*/  IMAD R18, R18, c[0x0][0x198], RZ ;  /* 0x0000660012127a24 */ /* 0x000fe200078e02ff */
[----:B-1----:R-:W-:Y:S01]  /*4290*/  PRMT R30, R30, 0x7632, R30 ;  /* 0x000076321e1e7816 */ /* 0x002fe2000000001e */
[----:B------:R0:W-:Y:S01]  /*42a0*/  @P4 STG.E.U16 [R4.64], R26 ;  /* 0x0000001a04004986 */ /* 0x0001e2000c101506 */
[C---:B------:R-:W-:Y:S01]  /*42b0*/  ISETP.LT.AND P4, PT, R17.reuse, c[0x0][0x17c], !P0 ;  /* 0x00005f0011007a0c */ /* 0x040fe20004781270 */
[----:B------:R-:W-:Y:S01]  /*42c0*/  IMAD R17, R17, c[0x0][0x198], RZ ;  /* 0x0000660011117a24 */ /* 0x000fe200078e02ff */
[----:B------:R-:W-:-:S02]  /*42d0*/  LEA R2, P5, R18, R23, 0x1 ;  /* 0x0000001712027211 */ /* 0x000fc400078a08ff */
[----:B--2---:R-:W-:Y:S02]  /*42e0*/  PRMT R28, R28, 0x7632, R28 ;  /* 0x000076321c1c7816 */ /* 0x004fe4000000001c */
[C---:B------:R-:W-:Y:S02]  /*42f0*/  LEA R6, P6, R17.reuse, R23, 0x1 ;  /* 0x0000001711067211 */ /* 0x040fe400078c08ff */
[-C--:B------:R-:W-:Y:S02]  /*4300*/  LEA.HI.X.SX32 R3, R18, R25.reuse, 0x1, P5 ;  /* 0x0000001912037211 */ /* 0x080fe400028f0eff */
[C---:B------:R-:W-:Y:S01]  /*4310*/  ISETP.LT.AND P5, PT, R16.reuse, c[0x0][0x17c], !P0 ;  /* 0x00005f0010007a0c */ /* 0x040fe200047a1270 */
[----:B------:R-:W-:Y:S01]  /*4320*/  IMAD R16, R16, c[0x0][0x198], RZ ;  /* 0x0000660010107a24 */ /* 0x000fe200078e02ff */
[----:B------:R-:W-:Y:S01]  /*4330*/  LEA.HI.X.SX32 R7, R17, R25, 0x1, P6 ;  /* 0x0000001911077211 */ /* 0x000fe200030f0eff */
[----:B------:R1:W-:Y:S01]  /*4340*/  @P3 STG.E.U16 [R2.64], R30 ;  /* 0x0000001e02003986 */ /* 0x0003e2000c101506 */
[----:B------:R-:W-:Y:S01]  /*4350*/  ISETP.LT.AND P3, PT, R15, c[0x0][0x17c], !P0 ;  /* 0x00005f000f007a0c */ /* 0x000fe20004761270 */
[----:B------:R-:W-:Y:S01]  /*4360*/  IMAD R17, R0, c[0x0][0x198], RZ ;  /* 0x0000660000117a24 */ /* 0x000fe200078e02ff */
[-C--:B0-----:R-:W-:Y:S01]  /*4370*/  LEA R4, P6, R16, R23.reuse, 0x1 ;  /* 0x0000001710047211 */ /* 0x081fe200078c08ff */
[----:B------:R0:W-:Y:S01]  /*4380*/  @P4 STG.E.U16 [R6.64], R28 ;  /* 0x0000001c06004986 */ /* 0x0001e2000c101506 */
[----:B------:R-:W-:-:S02]  /*4390*/  LEA R8, P4, R20, R23, 0x1 ;  /* 0x0000001714087211 */ /* 0x000fc400078808ff */
[----:B------:R-:W-:Y:S02]  /*43a0*/  PRMT R32, R32, 0x7632, R32 ;  /* 0x0000763220207816 */ /* 0x000fe40000000020 */
[-C--:B------:R-:W-:Y:S02]  /*43b0*/  LEA.HI.X.SX32 R5, R16, R25.reuse, 0x1, P6 ;  /* 0x0000001910057211 */ /* 0x080fe400030f0eff */
[----:B------:R-:W-:Y:S01]  /*43c0*/  LEA.HI.X.SX32 R9, R20, R25, 0x1, P4 ;  /* 0x0000001914097211 */ /* 0x000fe200020f0eff */
[----:B-1----:R-:W-:Y:S01]  /*43d0*/  IMAD R3, R19, 0x4, R20 ;  /* 0x0000000413037824 */ /* 0x002fe200078e0214 */
[----:B------:R-:W-:Y:S01]  /*43e0*/  ISETP.LT.AND P4, PT, R10, c[0x0][0x17c], !P0 ;  /* 0x00005f000a007a0c */ /* 0x000fe20004781270 */
[----:B------:R1:W-:Y:S01]  /*43f0*/  @P5 STG.E.U16 [R4.64], R32 ;  /* 0x0000002004005986 */ /* 0x0003e2000c101506 */
[----:B------:R-:W-:Y:S01]  /*4400*/  ISETP.LT.AND P5, PT, R11, c[0x0][0x17c], !P0 ;  /* 0x00005f000b007a0c */ /* 0x000fe200047a1270 */
[----:B------:R-:W-:Y:S01]  /*4410*/  IMAD R10, R19, 0x4, R3 ;  /* 0x00000004130a7824 */ /* 0x000fe200078e0203 */
[----:B------:R-:W-:Y:S01]  /*4420*/  LEA R2, P6, R3, R23, 0x1 ;  /* 0x0000001703027211 */ /* 0x000fe200078c08ff */
[----:B------:R-:W-:Y:S02]  /*4430*/  @P3 STG.E.U16 [R8.64], R27 ;  /* 0x0000001b08003986 */ /* 0x000fe4000c101506 */
[----:B------:R-:W-:Y:S01]  /*4440*/  IMAD R11, R19, 0x4, R10 ;  /* 0x00000004130b7824 */ /* 0x000fe200078e020a */
[----:B------:R-:W-:-:S03]  /*4450*/  LEA.HI.X.SX32 R3, R3, R25, 0x1, P6 ;  /* 0x0000001903037211 */ /* 0x000fc600030f0eff */
[----:B------:R-:W-:Y:S01]  /*4460*/  IMAD R12, R19, 0x4, R11 ;  /* 0x00000004130c7824 */ /* 0x000fe200078e020b */
[-C--:B0-----:R-:W-:Y:S01]  /*4470*/  LEA R6, P3, R11, R23.reuse, 0x1 ;  /* 0x000000170b067211 */ /* 0x081fe200078608ff */
[----:B------:R0:W-:Y:S01]  /*4480*/  @P1 STG.E.U16 [R2.64], R31 ;  /* 0x0000001f02001986 */ /* 0x0001e2000c101506 */
[C---:B-1----:R-:W-:Y:S01]  /*4490*/  LEA R4, P1, R10.reuse, R23, 0x1 ;  /* 0x000000170a047211 */ /* 0x042fe200078208ff */
[----:B------:R-:W-:Y:S01]  /*44a0*/  IMAD R15, R19, 0x4, R12 ;  /* 0x00000004130f7824 */ /* 0x000fe200078e020c */
[-C--:B------:R-:W-:Y:S02]  /*44b0*/  LEA.HI.X.SX32 R7, R11, R25.reuse, 0x1, P3 ;  /* 0x000000190b077211 */ /* 0x080fe400018f0eff */
[----:B------:R-:W-:Y:S01]  /*44c0*/  LEA.HI.X.SX32 R5, R10, R25, 0x1, P1 ;  /* 0x000000190a057211 */ /* 0x000fe200008f0eff */
[----:B------:R-:W-:Y:S01]  /*44d0*/  IMAD R16, R19, 0x4, R15 ;  /* 0x0000000413107824 */ /* 0x000fe200078e020f */
[----:B------:R-:W-:Y:S02]  /*44e0*/  LEA R10, P1, R12, R23, 0x1 ;  /* 0x000000170c0a7211 */ /* 0x000fe400078208ff */
[----:B------:R-:W-:Y:S01]  /*44f0*/  ISETP.LT.AND P3, PT, R14, c[0x0][0x17c], !P0 ;  /* 0x00005f000e007a0c */ /* 0x000fe20004761270 */
[----:B------:R1:W-:Y:S01]  /*4500*/  @P5 STG.E.U16 [R4.64], R29 ;  /* 0x0000001d04005986 */ /* 0x0003e2000c101506 */
[----:B------:R-:W-:-:S02]  /*4510*/  LEA.HI.X.SX32 R11, R12, R25, 0x1, P1 ;  /* 0x000000190c0b7211 */ /* 0x000fc400008f0eff */
[CC--:B0-----:R-:W-:Y:S01]  /*4520*/  LEA R2, P1, R16.reuse, R23.reuse, 0x1 ;  /* 0x0000001710027211 */ /* 0x0c1fe200078208ff */
[----:B------:R1:W-:Y:S01]  /*4530*/  @P4 STG.E.U16 [R6.64], R33 ;  /* 0x0000002106004986 */ /* 0x0003e2000c101506 */
[----:B------:R-:W-:Y:S02]  /*4540*/  LEA R8, P6, R15, R23, 0x1 ;  /* 0x000000170f087211 */ /* 0x000fe400078c08ff */
[----:B------:R-:W-:Y:S02]  /*4550*/  LEA.HI.X.SX32 R3, R16, R25, 0x1, P1 ;  /* 0x0000001910037211 */ /* 0x000fe400008f0eff */
[----:B------:R-:W-:Y:S02]  /*4560*/  ISETP.LT.AND P1, PT, R13, c[0x0][0x17c], !P0 ;  /* 0x00005f000d007a0c */ /* 0x000fe40004721270 */
[----:B------:R-:W-:Y:S02]  /*4570*/  ISETP.LT.AND P0, PT, R0, c[0x0][0x17c], !P0 ;  /* 0x00005f0000007a0c */ /* 0x000fe40004701270 */
[----:B------:R-:W-:-:S02]  /*4580*/  PRMT R27, R27, 0x7632, R27 ;  /* 0x000076321b1b7816 */ /* 0x000fc4000000001b */
[----:B------:R-:W-:Y:S02]  /*4590*/  LEA.HI.X.SX32 R9, R15, R25, 0x1, P6 ;  /* 0x000000190f097211 */ /* 0x000fe400030f0eff */
[----:B------:R-:W-:Y:S01]  /*45a0*/  PRMT R31, R31, 0x7632, R31 ;  /* 0x000076321f1f7816 */ /* 0x000fe2000000001f */
[----:B------:R1:W-:Y:S01]  /*45b0*/  @P3 STG.E.U16 [R10.64], R27 ;  /* 0x0000001b0a003986 */ /* 0x0003e2000c101506 */
[----:B------:R-:W-:Y:S02]  /*45c0*/  PRMT R0, R29, 0x7632, R0 ;  /* 0x000076321d007816 */ /* 0x000fe40000000000 */
[C---:B------:R-:W-:Y:S01]  /*45d0*/  LEA R12, P6, R17.reuse, R23, 0x1 ;  /* 0x00000017110c7211 */ /* 0x040fe200078c08ff */
[----:B------:R1:W-:Y:S03]  /*45e0*/  @P2 STG.E.U16 [R8.64], R31 ;  /* 0x0000001f08002986 */ /* 0x0003e6000c101506 */
[----:B------:R-:W-:Y:S01]  /*45f0*/  LEA.HI.X.SX32 R13, R17, R25, 0x1, P6 ;  /* 0x00000019110d7211 */ /* 0x000fe200030f0eff */
[----:B------:R1:W-:Y:S01]  /*4600*/  @P1 STG.E.U16 [R2.64], R0 ;  /* 0x0000000002001986 */ /* 0x0003e2000c101506 */
[----:B------:R-:W-:Y:S07]  /*4610*/  @!P0 EXIT ;  /* 0x000000000000894d */ /* 0x000fee0003800000 */
[----:B-1----:R-:W-:-:S05]  /*4620*/  PRMT R6, R33, 0x7632, R6 ;  /* 0x0000763221067816 */ /* 0x002fca0000000006 */
[----:B------:R-:W-:Y:S01]  /*4630*/  STG.E.U16 [R12.64], R6 ;  /* 0x000000060c007986 */ /* 0x000fe2000c101506 */
[----:B------:R-:W-:Y:S05]  /*4640*/  EXIT ;  /* 0x000000000000794d */ /* 0x000fea0003800000 */
.L_x_4:
[----:B------:R-:W-:-:S00]  /*4650*/  BRA `(.L_x_4) ;  /* 0xfffffff000007947 */ /* 0x000fc0000383ffff */
[----:B------:R-:W-:-:S00]  /*4660*/  NOP ;  /* 0x0000000000007918 */ /* 0x000fc00000000000 */
        /* <DEDUP_REMOVED lines=9> */
.L_x_5:


//--------------------- .nv.shared.matmul_kernel  --------------------------
	.section	.nv.shared.matmul_kernel,"aw",@nobits
	.sectionflags	@""
	.align	16
